	.target	sm_90a

	.elftype	@"ET_EXEC"


//--------------------- .note.nv.tkinfo           --------------------------
	.section	.note.nv.tkinfo,"",@"SHT_NOTE"
	.sectionflags	@"SHF_NOTE_NV_TKINFO"
	.tkinfo
        /*0018*/ 	.word	0x00000002
        /*0030*/ 	.string	""
        /*0030*/ 	.string	"ptxas"
        /*0030*/ 	.string	"Cuda compilation tools, release 13.0, V13.0.88"
        /*0030*/ 	.string	"Build cuda_13.0.r13.0/compiler.36424714_0"
        /*0030*/ 	.string	"-arch sm_90a -m 64 "



//--------------------- .note.nv.cuinfo           --------------------------
	.section	.note.nv.cuinfo,"",@"SHT_NOTE"
	.sectionflags	@"SHF_NOTE_NV_CUINFO"
        /*0018*/ 	.short	0x0002
        /*001a*/ 	.short	0x005a
        /*001c*/ 	.short	0x0082
	.zero		2


//--------------------- .nv.info                  --------------------------
	.section	.nv.info,"",@"SHT_CUDA_INFO"
	.align	4


	//----- nvinfo : EIATTR_REGCOUNT
	.align		4
        /*0000*/ 	.byte	0x04, 0x2f
        /*0002*/ 	.short	(.L_15 - .L_14)
	.align		4
.L_14:
        /*0004*/ 	.word	index@(_ZN7cutlass13device_kernelINS_4gemm6kernel13GemmUniversalIN4cute5tupleIJiiiiEEENS1_10collective13CollectiveMmaINS1_34MainloopSm90TmaGmmaWarpSpecializedILi11ENS5_IJNS4_1CILi1EEESB_SB_EEENS1_32KernelTmaWarpSpecializedPingpongEEENS5_IJNSA_ILi64EEENSA_ILi16EEENSA_ILi256EEEEEEaNS5_IJlSB_lEEEaSJ_NS4_8TiledMMAINS4_8MMA_AtomIJNS4_4SM904GMMA26MMA_64x16x32_S32S8S8_SS_TNEEEENS4_6LayoutISC_NS5_IJNSA_ILi0EEESR_SR_EEEEENS5_IJNS4_10UnderscoreESU_SU_EEEEENS4_13SM90_TMA_LOADENS4_14ComposedLayoutINS4_7SwizzleILi3ELi4ELi3EEENS4_18smem_ptr_flag_bitsILi8EEENSQ_INS5_IJNSA_ILi8EEENSA_ILi128EEEEEENS5_IJS14_SB_EEEEEEEvNS4_8identityESX_S18_vS19_EENS_8epilogue10collective6detail29Sm90TmaWarpSpecializedAdapterINS1C_15DefaultEpilogueIaSJ_SJ_NS1B_6thread17LinearCombinationIaLi1EiiLNS1G_9ScaleType4KindE0ELNS_15FloatRoundStyleE2EaEENS1_15EpilogueDefaultEEEEEvvEEEEvNT_6ParamsE)
        /*0008*/ 	.word	0x000000a8


	//----- nvinfo : EIATTR_FRAME_SIZE
	.align		4
.L_15:
        /*000c*/ 	.byte	0x04, 0x11
        /*000e*/ 	.short	(.L_17 - .L_16)
	.align		4
.L_16:
        /*0010*/ 	.word	index@(_ZN7cutlass13device_kernelINS_4gemm6kernel13GemmUniversalIN4cute5tupleIJiiiiEEENS1_10collective13CollectiveMmaINS1_34MainloopSm90TmaGmmaWarpSpecializedILi11ENS5_IJNS4_1CILi1EEESB_SB_EEENS1_32KernelTmaWarpSpecializedPingpongEEENS5_IJNSA_ILi64EEENSA_ILi16EEENSA_ILi256EEEEEEaNS5_IJlSB_lEEEaSJ_NS4_8TiledMMAINS4_8MMA_AtomIJNS4_4SM904GMMA26MMA_64x16x32_S32S8S8_SS_TNEEEENS4_6LayoutISC_NS5_IJNSA_ILi0EEESR_SR_EEEEENS5_IJNS4_10UnderscoreESU_SU_EEEEENS4_13SM90_TMA_LOADENS4_14ComposedLayoutINS4_7SwizzleILi3ELi4ELi3EEENS4_18smem_ptr_flag_bitsILi8EEENSQ_INS5_IJNSA_ILi8EEENSA_ILi128EEEEEENS5_IJS14_SB_EEEEEEEvNS4_8identityESX_S18_vS19_EENS_8epilogue10collective6detail29Sm90TmaWarpSpecializedAdapterINS1C_15DefaultEpilogueIaSJ_SJ_NS1B_6thread17LinearCombinationIaLi1EiiLNS1G_9ScaleType4KindE0ELNS_15FloatRoundStyleE2EaEENS1_15EpilogueDefaultEEEEEvvEEEEvNT_6ParamsE)
        /*0014*/ 	.word	0x00000000


	//----- nvinfo : EIATTR_MIN_STACK_SIZE
	.align		4
.L_17:
        /*0018*/ 	.byte	0x04, 0x12
        /*001a*/ 	.short	(.L_19 - .L_18)
	.align		4
.L_18:
        /*001c*/ 	.word	index@(_ZN7cutlass13device_kernelINS_4gemm6kernel13GemmUniversalIN4cute5tupleIJiiiiEEENS1_10collective13CollectiveMmaINS1_34MainloopSm90TmaGmmaWarpSpecializedILi11ENS5_IJNS4_1CILi1EEESB_SB_EEENS1_32KernelTmaWarpSpecializedPingpongEEENS5_IJNSA_ILi64EEENSA_ILi16EEENSA_ILi256EEEEEEaNS5_IJlSB_lEEEaSJ_NS4_8TiledMMAINS4_8MMA_AtomIJNS4_4SM904GMMA26MMA_64x16x32_S32S8S8_SS_TNEEEENS4_6LayoutISC_NS5_IJNSA_ILi0EEESR_SR_EEEEENS5_IJNS4_10UnderscoreESU_SU_EEEEENS4_13SM90_TMA_LOADENS4_14ComposedLayoutINS4_7SwizzleILi3ELi4ELi3EEENS4_18smem_ptr_flag_bitsILi8EEENSQ_INS5_IJNSA_ILi8EEENSA_ILi128EEEEEENS5_IJS14_SB_EEEEEEEvNS4_8identityESX_S18_vS19_EENS_8epilogue10collective6detail29Sm90TmaWarpSpecializedAdapterINS1C_15DefaultEpilogueIaSJ_SJ_NS1B_6thread17LinearCombinationIaLi1EiiLNS1G_9ScaleType4KindE0ELNS_15FloatRoundStyleE2EaEENS1_15EpilogueDefaultEEEEEvvEEEEvNT_6ParamsE)
        /*0020*/ 	.word	0x00000000
.L_19:


//--------------------- .nv.compat                --------------------------
	.section	.nv.compat,"",@"SHT_CUDA_COMPAT_INFO"
	.align	4
        /*0000*/ 	.byte	0x02, 0x09, 0x01, 0x00, 0x02, 0x02, 0x04, 0x00, 0x02, 0x05, 0x05, 0x00, 0x03, 0x07, 0x01, 0x01
        /*0010*/ 	.byte	0x02, 0x03, 0x01, 0x00, 0x02, 0x06, 0x01, 0x00, 0x04, 0x0b, 0x08, 0x00, 0x00, 0x00, 0x00, 0x00
        /*0020*/ 	.byte	0x00, 0x00, 0x00, 0x00


//--------------------- .nv.info._ZN7cutlass13device_kernelINS_4gemm6kernel13GemmUniversalIN4cute5tupleIJiiiiEEENS1_10collective13CollectiveMmaINS1_34MainloopSm90TmaGmmaWarpSpecializedILi11ENS5_IJNS4_1CILi1EEESB_SB_EEENS1_32KernelTmaWarpSpecializedPingpongEEENS5_IJNSA_ILi64EEENSA_ILi16EEENSA_ILi256EEEEEEaNS5_IJlSB_lEEEaSJ_NS4_8TiledMMAINS4_8MMA_AtomIJNS4_4SM904GMMA26MMA_64x16x32_S32S8S8_SS_TNEEEENS4_6LayoutISC_NS5_IJNSA_ILi0EEESR_SR_EEEEENS5_IJNS4_10UnderscoreESU_SU_EEEEENS4_13SM90_TMA_LOADENS4_14ComposedLayoutINS4_7SwizzleILi3ELi4ELi3EEENS4_18smem_ptr_flag_bitsILi8EEENSQ_INS5_IJNSA_ILi8EEENSA_ILi128EEEEEENS5_IJS14_SB_EEEEEEEvNS4_8identityESX_S18_vS19_EENS_8epilogue10collective6detail29Sm90TmaWarpSpecializedAdapterINS1C_15DefaultEpilogueIaSJ_SJ_NS1B_6thread17LinearCombinationIaLi1EiiLNS1G_9ScaleType4KindE0ELNS_15FloatRoundStyleE2EaEENS1_15EpilogueDefaultEEEEEvvEEEEvNT_6ParamsE --------------------------
	.section	.nv.info._ZN7cutlass13device_kernelINS_4gemm6kernel13GemmUniversalIN4cute5tupleIJiiiiEEENS1_10collective13CollectiveMmaINS1_34MainloopSm90TmaGmmaWarpSpecializedILi11ENS5_IJNS4_1CILi1EEESB_SB_EEENS1_32KernelTmaWarpSpecializedPingpongEEENS5_IJNSA_ILi64EEENSA_ILi16EEENSA_ILi256EEEEEEaNS5_IJlSB_lEEEaSJ_NS4_8TiledMMAINS4_8MMA_AtomIJNS4_4SM904GMMA26MMA_64x16x32_S32S8S8_SS_TNEEEENS4_6LayoutISC_NS5_IJNSA_ILi0EEESR_SR_EEEEENS5_IJNS4_10UnderscoreESU_SU_EEEEENS4_13SM90_TMA_LOADENS4_14ComposedLayoutINS4_7SwizzleILi3ELi4ELi3EEENS4_18smem_ptr_flag_bitsILi8EEENSQ_INS5_IJNSA_ILi8EEENSA_ILi128EEEEEENS5_IJS14_SB_EEEEEEEvNS4_8identityESX_S18_vS19_EENS_8epilogue10collective6detail29Sm90TmaWarpSpecializedAdapterINS1C_15DefaultEpilogueIaSJ_SJ_NS1B_6thread17LinearCombinationIaLi1EiiLNS1G_9ScaleType4KindE0ELNS_15FloatRoundStyleE2EaEENS1_15EpilogueDefaultEEEEEvvEEEEvNT_6ParamsE,"",@"SHT_CUDA_INFO"
	.sectionflags	@""
	.align	4


	//----- nvinfo : EIATTR_CUDA_API_VERSION
	.align		4
        /*0000*/ 	.byte	0x04, 0x37
        /*0002*/ 	.short	(.L_21 - .L_20)
.L_20:
        /*0004*/ 	.word	0x00000082


	//----- nvinfo : EIATTR_KPARAM_INFO
	.align		4
.L_21:
        /*0008*/ 	.byte	0x04, 0x17
        /*000a*/ 	.short	(.L_23 - .L_22)
.L_22:
        /*000c*/ 	.word	0x00000000
        /*0010*/ 	.short	0x0000
        /*0012*/ 	.short	0x0070
        /*0014*/ 	.byte	0x00, 0xf0, 0x01, 0x10


	//----- nvinfo : EIATTR_SPARSE_MMA_MASK
	.align		4
.L_23:
        /*0018*/ 	.byte	0x03, 0x50
        /*001a*/ 	.short	0x0000


	//----- nvinfo : EIATTR_MAXREG_COUNT
	.align		4
        /*001c*/ 	.byte	0x03, 0x1b
        /*001e*/ 	.short	0x00a8


	//----- nvinfo : EIATTR_NUM_BARRIERS
	.align		4
        /*0020*/ 	.byte	0x02, 0x4c
        /*0022*/ 	.byte	0x01
	.zero		1


	//----- nvinfo : EIATTR_EXTERNS
	.align		4
        /*0024*/ 	.byte	0x04, 0x0f
        /*0026*/ 	.short	(.L_25 - .L_24)


	//   ....[0]....
	.align		4
.L_24:
        /*0028*/ 	.word	index@(__assertfail)


	//----- nvinfo : EIATTR_MERCURY_ISA_VERSION
	.align		4
.L_25:
        /*002c*/ 	.byte	0x03, 0x5f
        /*002e*/ 	.short	0x0101


	//----- nvinfo : EIATTR_INT_WARP_WIDE_INSTR_OFFSETS
	.align		4
        /*0030*/ 	.byte	0x04, 0x31
        /*0032*/ 	.short	(.L_27 - .L_26)


	//   ....[0]....
.L_26:
        /*0034*/ 	.word	0x000004f0


	//   ....[1]....
        /*0038*/ 	.word	0x00000510


	//   ....[2]....
        /*003c*/ 	.word	0x00000590


	//   ....[3]....
        /*0040*/ 	.word	0x000005a0


	//   ....[4]....
        /*0044*/ 	.word	0x000005b0


	//   ....[5]....
        /*0048*/ 	.word	0x000005d0


	//   ....[6]....
        /*004c*/ 	.word	0x00000660


	//   ....[7]....
        /*0050*/ 	.word	0x00000680


	//----- nvinfo : EIATTR_COOP_GROUP_MASK_REGIDS
	.align		4
.L_27:
        /*0054*/ 	.byte	0x04, 0x29
        /*0056*/ 	.short	(.L_29 - .L_28)


	//   ....[0]....
.L_28:
        /*0058*/ 	.word	0xffffffff


	//   ....[1]....
        /*005c*/ 	.word	0xffffffff


	//   ....[2]....
        /*0060*/ 	.word	0xffffffff


	//   ....[3]....
        /*0064*/ 	.word	0xffffffff


	//   ....[4]....
        /*0068*/ 	.word	0xffffffff


	//   ....[5]....
        /*006c*/ 	.word	0xffffffff


	//----- nvinfo : EIATTR_COOP_GROUP_INSTR_OFFSETS
	.align		4
.L_29:
        /*0070*/ 	.byte	0x04, 0x28
        /*0072*/ 	.short	(.L_31 - .L_30)


	//   ....[0]....
.L_30:
        /*0074*/ 	.word	0x00000060


	//   ....[1]....
        /*0078*/ 	.word	0x00000070


	//   ....[2]....
        /*007c*/ 	.word	0x00000130


	//   ....[3]....
        /*0080*/ 	.word	0x000003d0


	//   ....[4]....
        /*0084*/ 	.word	0x00000410


	//   ....[5]....
        /*0088*/ 	.word	0x00000450


	//----- nvinfo : EIATTR_REG_RECONFIG
	.align		4
.L_31:
        /*008c*/ 	.byte	0x01, 0x54
	.zero		2


	//----- nvinfo : EIATTR_SYSCALL_OFFSETS
	.align		4
        /*0090*/ 	.byte	0x04, 0x46
        /*0092*/ 	.short	(.L_33 - .L_32)


	//   ....[0]....
.L_32:
        /*0094*/ 	.word	0x000017c0


	//----- nvinfo : EIATTR_MBARRIER_INSTR_OFFSETS
	.align		4
.L_33:
        /*0098*/ 	.byte	0x04, 0x39
        /*009a*/ 	.short	(.L_35 - .L_34)


	//   ....[0]....
.L_34:
        /*009c*/ 	.word	0x00000250
        /*00a0*/ 	.word	0x000000ff
        /*00a4*/ 	.word	0x00000000
        /*00a8*/ 	.short	0x0100
        /*00aa*/ 	.byte	0x08
	.zero		1


	//   ....[1]....
        /*00ac*/ 	.word	0x00000260
        /*00b0*/ 	.word	0x000000ff
        /*00b4*/ 	.word	0x00000058
        /*00b8*/ 	.short	0x0100
        /*00ba*/ 	.byte	0x08
	.zero		1


	//   ....[2]....
        /*00bc*/ 	.word	0x00000270
        /*00c0*/ 	.word	0x000000ff
        /*00c4*/ 	.word	0x00000008
        /*00c8*/ 	.short	0x0100
        /*00ca*/ 	.byte	0x08
	.zero		1


	//   ....[3]....
        /*00cc*/ 	.word	0x00000280
        /*00d0*/ 	.word	0x000000ff
        /*00d4*/ 	.word	0x00000060
        /*00d8*/ 	.short	0x0100
        /*00da*/ 	.byte	0x08
	.zero		1


	//   ....[4]....
        /*00dc*/ 	.word	0x00000290
        /*00e0*/ 	.word	0x000000ff
        /*00e4*/ 	.word	0x00000010
        /*00e8*/ 	.short	0x0100
        /*00ea*/ 	.byte	0x08
	.zero		1


	//   ....[5]....
        /*00ec*/ 	.word	0x000002a0
        /*00f0*/ 	.word	0x000000ff
        /*00f4*/ 	.word	0x00000068
        /*00f8*/ 	.short	0x0100
        /*00fa*/ 	.byte	0x08
	.zero		1


	//   ....[6]....
        /*00fc*/ 	.word	0x000002b0
        /*0100*/ 	.word	0x000000ff
        /*0104*/ 	.word	0x00000018
        /*0108*/ 	.short	0x0100
        /*010a*/ 	.byte	0x08
	.zero		1


	//   ....[7]....
        /*010c*/ 	.word	0x000002c0
        /*0110*/ 	.word	0x000000ff
        /*0114*/ 	.word	0x00000070
        /*0118*/ 	.short	0x0100
        /*011a*/ 	.byte	0x08
	.zero		1


	//   ....[8]....
        /*011c*/ 	.word	0x000002d0
        /*0120*/ 	.word	0x000000ff
        /*0124*/ 	.word	0x00000020
        /*0128*/ 	.short	0x0100
        /*012a*/ 	.byte	0x08
	.zero		1


	//   ....[9]....
        /*012c*/ 	.word	0x000002e0
        /*0130*/ 	.word	0x000000ff
        /*0134*/ 	.word	0x00000078
        /*0138*/ 	.short	0x0100
        /*013a*/ 	.byte	0x08
	.zero		1


	//   ....[10]....
        /*013c*/ 	.word	0x000002f0
        /*0140*/ 	.word	0x000000ff
        /*0144*/ 	.word	0x00000028
        /*0148*/ 	.short	0x0100
        /*014a*/ 	.byte	0x08
	.zero		1


	//   ....[11]....
        /*014c*/ 	.word	0x00000300
        /*0150*/ 	.word	0x000000ff
        /*0154*/ 	.word	0x00000080
        /*0158*/ 	.short	0x0100
        /*015a*/ 	.byte	0x08
	.zero		1


	//   ....[12]....
        /*015c*/ 	.word	0x00000310
        /*0160*/ 	.word	0x000000ff
        /*0164*/ 	.word	0x00000030
        /*0168*/ 	.short	0x0100
        /*016a*/ 	.byte	0x08
	.zero		1


	//   ....[13]....
        /*016c*/ 	.word	0x00000320
        /*0170*/ 	.word	0x000000ff
        /*0174*/ 	.word	0x00000088
        /*0178*/ 	.short	0x0100
        /*017a*/ 	.byte	0x08
	.zero		1


	//   ....[14]....
        /*017c*/ 	.word	0x00000330
        /*0180*/ 	.word	0x000000ff
        /*0184*/ 	.word	0x00000038
        /*0188*/ 	.short	0x0100
        /*018a*/ 	.byte	0x08
	.zero		1


	//   ....[15]....
        /*018c*/ 	.word	0x00000340
        /*0190*/ 	.word	0x000000ff
        /*0194*/ 	.word	0x00000090
        /*0198*/ 	.short	0x0100
        /*019a*/ 	.byte	0x08
	.zero		1


	//   ....[16]....
        /*019c*/ 	.word	0x00000350
        /*01a0*/ 	.word	0x000000ff
        /*01a4*/ 	.word	0x00000040
        /*01a8*/ 	.short	0x0100
        /*01aa*/ 	.byte	0x08
	.zero		1


	//   ....[17]....
        /*01ac*/ 	.word	0x00000360
        /*01b0*/ 	.word	0x000000ff
        /*01b4*/ 	.word	0x00000098
        /*01b8*/ 	.short	0x0100
        /*01ba*/ 	.byte	0x08
	.zero		1


	//   ....[18]....
        /*01bc*/ 	.word	0x00000370
        /*01c0*/ 	.word	0x000000ff
        /*01c4*/ 	.word	0x00000048
        /*01c8*/ 	.short	0x0100
        /*01ca*/ 	.byte	0x08
	.zero		1


	//   ....[19]....
        /*01cc*/ 	.word	0x00000380
        /*01d0*/ 	.word	0x000000ff
        /*01d4*/ 	.word	0x000000a0
        /*01d8*/ 	.short	0x0100
        /*01da*/ 	.byte	0x08
	.zero		1


	//   ....[20]....
        /*01dc*/ 	.word	0x00000390
        /*01e0*/ 	.word	0x000000ff
        /*01e4*/ 	.word	0x00000050
        /*01e8*/ 	.short	0x0100
        /*01ea*/ 	.byte	0x08
	.zero		1


	//   ....[21]....
        /*01ec*/ 	.word	0x000003a0
        /*01f0*/ 	.word	0x000000ff
        /*01f4*/ 	.word	0x000000a8
        /*01f8*/ 	.short	0x0100
        /*01fa*/ 	.byte	0x08
	.zero		1


	//   ....[22]....
        /*01fc*/ 	.word	0x000006c0
        /*0200*/ 	.word	0x000000ff
        /*0204*/ 	.word	0x000000e0
        /*0208*/ 	.short	0x0100
        /*020a*/ 	.byte	0x08
	.zero		1


	//   ....[23]....
        /*020c*/ 	.word	0x00000730
        /*0210*/ 	.word	0x000000ff
        /*0214*/ 	.word	0x000000e8
        /*0218*/ 	.short	0x0100
        /*021a*/ 	.byte	0x08
	.zero		1


	//   ....[24]....
        /*021c*/ 	.word	0x00000750
        /*0220*/ 	.word	0x000000ff
        /*0224*/ 	.word	0x000000c0
        /*0228*/ 	.short	0x0100
        /*022a*/ 	.byte	0x09
	.zero		1


	//   ....[25]....
        /*022c*/ 	.word	0x00000760
        /*0230*/ 	.word	0x000000ff
        /*0234*/ 	.word	0x000000c8
        /*0238*/ 	.short	0x0100
        /*023a*/ 	.byte	0x09
	.zero		1


	//   ....[26]....
        /*023c*/ 	.word	0x00000770
        /*0240*/ 	.word	0x000000ff
        /*0244*/ 	.word	0x000000d0
        /*0248*/ 	.short	0x0100
        /*024a*/ 	.byte	0x09
	.zero		1


	//   ....[27]....
        /*024c*/ 	.word	0x00000780
        /*0250*/ 	.word	0x000000ff
        /*0254*/ 	.word	0x000000d8
        /*0258*/ 	.short	0x0100
        /*025a*/ 	.byte	0x09
	.zero		1


	//   ....[28]....
        /*025c*/ 	.word	0x00001680
        /*0260*/ 	.word	0x000000ff
        /*0264*/ 	.word	0xfffffff8
        /*0268*/ 	.short	0x010a
        /*026a*/ 	.byte	0x2b
	.zero		1


	//   ....[29]....
        /*026c*/ 	.word	0x00001840
        /*0270*/ 	.word	0x00000003
        /*0274*/ 	.word	0x00000000
        /*0278*/ 	.short	0x010a
        /*027a*/ 	.byte	0x3f
	.zero		1


	//   ....[30]....
        /*027c*/ 	.word	0x00001880
        /*0280*/ 	.word	0x00000003
        /*0284*/ 	.word	0x00000000
        /*0288*/ 	.short	0x010a
        /*028a*/ 	.byte	0x3f
	.zero		1


	//   ....[31]....
        /*028c*/ 	.word	0x00001d40
        /*0290*/ 	.word	0x000000ff
        /*0294*/ 	.word	0x00000000
        /*0298*/ 	.short	0x010a
        /*029a*/ 	.byte	0x04
	.zero		1


	//   ....[32]....
        /*029c*/ 	.word	0x00001d80
        /*02a0*/ 	.word	0x000000ff
        /*02a4*/ 	.word	0x00000000
        /*02a8*/ 	.short	0x010a
        /*02aa*/ 	.byte	0x04
	.zero		1


	//   ....[33]....
        /*02ac*/ 	.word	0x000021a0
        /*02b0*/ 	.word	0x000000ff
        /*02b4*/ 	.word	0x00000000
        /*02b8*/ 	.short	0x0101
        /*02ba*/ 	.byte	0x04
	.zero		1


	//   ....[34]....
        /*02bc*/ 	.word	0x000022a0
        /*02c0*/ 	.word	0x00000003
        /*02c4*/ 	.word	0x00000000
        /*02c8*/ 	.short	0x0101
        /*02ca*/ 	.byte	0x30
	.zero		1


	//   ....[35]....
        /*02cc*/ 	.word	0x00002370
        /*02d0*/ 	.word	0x000000ff
        /*02d4*/ 	.word	0x00000000
        /*02d8*/ 	.short	0x0101
        /*02da*/ 	.byte	0x06
	.zero		1


	//   ....[36]....
        /*02dc*/ 	.word	0x000023e0
        /*02e0*/ 	.word	0x000000ff
        /*02e4*/ 	.word	0x00000008
        /*02e8*/ 	.short	0x010a
        /*02ea*/ 	.byte	0x2b
	.zero		1


	//   ....[37]....
        /*02ec*/ 	.word	0x00002e70
        /*02f0*/ 	.word	0x00000000
        /*02f4*/ 	.word	0x00000000
        /*02f8*/ 	.short	0x0101
        /*02fa*/ 	.byte	0x30
	.zero		1


	//   ....[38]....
        /*02fc*/ 	.word	0x00003740
        /*0300*/ 	.word	0x0000000c
        /*0304*/ 	.word	0x00000058
        /*0308*/ 	.short	0x010a
        /*030a*/ 	.byte	0x3f
	.zero		1


	//   ....[39]....
        /*030c*/ 	.word	0x00003b90
        /*0310*/ 	.word	0x00000005
        /*0314*/ 	.word	0x000000e8
        /*0318*/ 	.short	0x0101
        /*031a*/ 	.byte	0x3f
	.zero		1


	//   ....[40]....
        /*031c*/ 	.word	0x00004300
        /*0320*/ 	.word	0x00000005
        /*0324*/ 	.word	0x00000000
        /*0328*/ 	.short	0x010a
        /*032a*/ 	.byte	0x3f
	.zero		1


	//   ....[41]....
        /*032c*/ 	.word	0x00004380
        /*0330*/ 	.word	0x00000009
        /*0334*/ 	.word	0x00000000
        /*0338*/ 	.short	0x010a
        /*033a*/ 	.byte	0x3f
	.zero		1


	//   ....[42]....
        /*033c*/ 	.word	0x00004410
        /*0340*/ 	.word	0x00000008
        /*0344*/ 	.word	0x00000000
        /*0348*/ 	.short	0x010a
        /*034a*/ 	.byte	0x3f
	.zero		1


	//   ....[43]....
        /*034c*/ 	.word	0x000044a0
        /*0350*/ 	.word	0x00000009
        /*0354*/ 	.word	0x00000000
        /*0358*/ 	.short	0x010a
        /*035a*/ 	.byte	0x3f
	.zero		1


	//   ....[44]....
        /*035c*/ 	.word	0x00004530
        /*0360*/ 	.word	0x00000008
        /*0364*/ 	.word	0x00000000
        /*0368*/ 	.short	0x010a
        /*036a*/ 	.byte	0x3f
	.zero		1


	//   ....[45]....
        /*036c*/ 	.word	0x000045c0
        /*0370*/ 	.word	0x00000009
        /*0374*/ 	.word	0x00000000
        /*0378*/ 	.short	0x010a
        /*037a*/ 	.byte	0x3f
	.zero		1


	//   ....[46]....
        /*037c*/ 	.word	0x00004650
        /*0380*/ 	.word	0x00000008
        /*0384*/ 	.word	0x00000000
        /*0388*/ 	.short	0x010a
        /*038a*/ 	.byte	0x3f
	.zero		1


	//   ....[47]....
        /*038c*/ 	.word	0x000046e0
        /*0390*/ 	.word	0x00000009
        /*0394*/ 	.word	0x00000000
        /*0398*/ 	.short	0x010a
        /*039a*/ 	.byte	0x3f
	.zero		1


	//   ....[48]....
        /*039c*/ 	.word	0x00004770
        /*03a0*/ 	.word	0x00000008
        /*03a4*/ 	.word	0x00000000
        /*03a8*/ 	.short	0x010a
        /*03aa*/ 	.byte	0x3f
	.zero		1


	//   ....[49]....
        /*03ac*/ 	.word	0x00004800
        /*03b0*/ 	.word	0x0000000b
        /*03b4*/ 	.word	0x00000000
        /*03b8*/ 	.short	0x010a
        /*03ba*/ 	.byte	0x3f
	.zero		1


	//   ....[50]....
        /*03bc*/ 	.word	0x00004890
        /*03c0*/ 	.word	0x00000003
        /*03c4*/ 	.word	0x00000000
        /*03c8*/ 	.short	0x010a
        /*03ca*/ 	.byte	0x3f
	.zero		1


	//   ....[51]....
        /*03cc*/ 	.word	0x00004900
        /*03d0*/ 	.word	0x00000003
        /*03d4*/ 	.word	0xfffffff8
        /*03d8*/ 	.short	0x010a
        /*03da*/ 	.byte	0x3f
	.zero		1


	//   ....[52]....
        /*03dc*/ 	.word	0x00004950
        /*03e0*/ 	.word	0x00000003
        /*03e4*/ 	.word	0x00000000
        /*03e8*/ 	.short	0x010a
        /*03ea*/ 	.byte	0x3f
	.zero		1


	//   ....[53]....
        /*03ec*/ 	.word	0x000049b0
        /*03f0*/ 	.word	0x00000004
        /*03f4*/ 	.word	0x00000000
        /*03f8*/ 	.short	0x010a
        /*03fa*/ 	.byte	0x3f
	.zero		1


	//   ....[54]....
        /*03fc*/ 	.word	0x00004a10
        /*0400*/ 	.word	0x00000003
        /*0404*/ 	.word	0x00000008
        /*0408*/ 	.short	0x010a
        /*040a*/ 	.byte	0x3f
	.zero		1


	//   ....[55]....
        /*040c*/ 	.word	0x00004ae0
        /*0410*/ 	.word	0x0000000c
        /*0414*/ 	.word	0x00000058
        /*0418*/ 	.short	0x010a
        /*041a*/ 	.byte	0x3f
	.zero		1


	//   ....[56]....
        /*041c*/ 	.word	0x00004bb0
        /*0420*/ 	.word	0x00000005
        /*0424*/ 	.word	0x00000000
        /*0428*/ 	.short	0x010a
        /*042a*/ 	.byte	0x3f
	.zero		1


	//   ....[57]....
        /*042c*/ 	.word	0x00004c00
        /*0430*/ 	.word	0x00000009
        /*0434*/ 	.word	0x00000000
        /*0438*/ 	.short	0x010a
        /*043a*/ 	.byte	0x3f
	.zero		1


	//   ....[58]....
        /*043c*/ 	.word	0x00004c50
        /*0440*/ 	.word	0x00000008
        /*0444*/ 	.word	0x00000000
        /*0448*/ 	.short	0x010a
        /*044a*/ 	.byte	0x3f
	.zero		1


	//   ....[59]....
        /*044c*/ 	.word	0x00004ca0
        /*0450*/ 	.word	0x00000009
        /*0454*/ 	.word	0x00000000
        /*0458*/ 	.short	0x010a
        /*045a*/ 	.byte	0x3f
	.zero		1


	//   ....[60]....
        /*045c*/ 	.word	0x00004cf0
        /*0460*/ 	.word	0x00000008
        /*0464*/ 	.word	0x00000000
        /*0468*/ 	.short	0x010a
        /*046a*/ 	.byte	0x3f
	.zero		1


	//   ....[61]....
        /*046c*/ 	.word	0x00004d40
        /*0470*/ 	.word	0x00000009
        /*0474*/ 	.word	0x00000000
        /*0478*/ 	.short	0x010a
        /*047a*/ 	.byte	0x3f
	.zero		1


	//   ....[62]....
        /*047c*/ 	.word	0x00004d90
        /*0480*/ 	.word	0x00000008
        /*0484*/ 	.word	0x00000000
        /*0488*/ 	.short	0x010a
        /*048a*/ 	.byte	0x3f
	.zero		1


	//   ....[63]....
        /*048c*/ 	.word	0x00004de0
        /*0490*/ 	.word	0x00000009
        /*0494*/ 	.word	0x00000000
        /*0498*/ 	.short	0x010a
        /*049a*/ 	.byte	0x3f
	.zero		1


	//   ....[64]....
        /*049c*/ 	.word	0x00004e30
        /*04a0*/ 	.word	0x00000008
        /*04a4*/ 	.word	0x00000000
        /*04a8*/ 	.short	0x010a
        /*04aa*/ 	.byte	0x3f
	.zero		1


	//   ....[65]....
        /*04ac*/ 	.word	0x00004e80
        /*04b0*/ 	.word	0x0000000b
        /*04b4*/ 	.word	0x00000000
        /*04b8*/ 	.short	0x010a
        /*04ba*/ 	.byte	0x3f
	.zero		1


	//----- nvinfo : EIATTR_NUM_MBARRIERS
	.align		4
.L_35:
        /*04bc*/ 	.byte	0x03, 0x38
        /*04be*/ 	.short	0x001c


	//----- nvinfo : EIATTR_EXIT_INSTR_OFFSETS
	.align		4
        /*04c0*/ 	.byte	0x04, 0x1c
        /*04c2*/ 	.short	(.L_37 - .L_36)


	//   ....[0]....
.L_36:
        /*04c4*/ 	.word	0x000012b0


	//   ....[1]....
        /*04c8*/ 	.word	0x00001310


	//   ....[2]....
        /*04cc*/ 	.word	0x00003470


	//   ....[3]....
        /*04d0*/ 	.word	0x000034a0


	//   ....[4]....
        /*04d4*/ 	.word	0x000048e0


	//----- nvinfo : EIATTR_MAX_THREADS
	.align		4
.L_37:
        /*04d8*/ 	.byte	0x04, 0x05
        /*04da*/ 	.short	(.L_39 - .L_38)
.L_38:
        /*04dc*/ 	.word	0x00000180
        /*04e0*/ 	.word	0x00000001
        /*04e4*/ 	.word	0x00000001


	//----- nvinfo : EIATTR_CRS_STACK_SIZE
	.align		4
.L_39:
        /*04e8*/ 	.byte	0x04, 0x1e
        /*04ea*/ 	.short	(.L_41 - .L_40)
.L_40:
        /*04ec*/ 	.word	0x00000000


	//----- nvinfo : EIATTR_CBANK_PARAM_SIZE
	.align		4
.L_41:
        /*04f0*/ 	.byte	0x03, 0x19
        /*04f2*/ 	.short	0x0470


	//----- nvinfo : EIATTR_PARAM_CBANK
	.align		4
        /*04f4*/ 	.byte	0x04, 0x0a
        /*04f6*/ 	.short	(.L_43 - .L_42)
	.align		4
.L_42:
        /*04f8*/ 	.word	index@(.nv.constant0._ZN7cutlass13device_kernelINS_4gemm6kernel13GemmUniversalIN4cute5tupleIJiiiiEEENS1_10collective13CollectiveMmaINS1_34MainloopSm90TmaGmmaWarpSpecializedILi11ENS5_IJNS4_1CILi1EEESB_SB_EEENS1_32KernelTmaWarpSpecializedPingpongEEENS5_IJNSA_ILi64EEENSA_ILi16EEENSA_ILi256EEEEEEaNS5_IJlSB_lEEEaSJ_NS4_8TiledMMAINS4_8MMA_AtomIJNS4_4SM904GMMA26MMA_64x16x32_S32S8S8_SS_TNEEEENS4_6LayoutISC_NS5_IJNSA_ILi0EEESR_SR_EEEEENS5_IJNS4_10UnderscoreESU_SU_EEEEENS4_13SM90_TMA_LOADENS4_14ComposedLayoutINS4_7SwizzleILi3ELi4ELi3EEENS4_18smem_ptr_flag_bitsILi8EEENSQ_INS5_IJNSA_ILi8EEENSA_ILi128EEEEEENS5_IJS14_SB_EEEEEEEvNS4_8identityESX_S18_vS19_EENS_8epilogue10collective6detail29Sm90TmaWarpSpecializedAdapterINS1C_15DefaultEpilogueIaSJ_SJ_NS1B_6thread17LinearCombinationIaLi1EiiLNS1G_9ScaleType4KindE0ELNS_15FloatRoundStyleE2EaEENS1_15EpilogueDefaultEEEEEvvEEEEvNT_6ParamsE)
        /*04fc*/ 	.short	0x0210
        /*04fe*/ 	.short	0x0470


	//----- nvinfo : EIATTR_SW_WAR
	.align		4
.L_43:
        /*0500*/ 	.byte	0x04, 0x36
        /*0502*/ 	.short	(.L_45 - .L_44)
.L_44:
        /*0504*/ 	.word	0x00000008
.L_45:


//--------------------- .nv.callgraph             --------------------------
	.section	.nv.callgraph,"",@"SHT_CUDA_CALLGRAPH"
	.align	4
	.sectionentsize	8
	.align		4
        /*0000*/ 	.word	0x00000000
	.align		4
        /*0004*/ 	.word	0xffffffff
	.align		4
        /*0008*/ 	.word	index@(_ZN7cutlass13device_kernelINS_4gemm6kernel13GemmUniversalIN4cute5tupleIJiiiiEEENS1_10collective13CollectiveMmaINS1_34MainloopSm90TmaGmmaWarpSpecializedILi11ENS5_IJNS4_1CILi1EEESB_SB_EEENS1_32KernelTmaWarpSpecializedPingpongEEENS5_IJNSA_ILi64EEENSA_ILi16EEENSA_ILi256EEEEEEaNS5_IJlSB_lEEEaSJ_NS4_8TiledMMAINS4_8MMA_AtomIJNS4_4SM904GMMA26MMA_64x16x32_S32S8S8_SS_TNEEEENS4_6LayoutISC_NS5_IJNSA_ILi0EEESR_SR_EEEEENS5_IJNS4_10UnderscoreESU_SU_EEEEENS4_13SM90_TMA_LOADENS4_14ComposedLayoutINS4_7SwizzleILi3ELi4ELi3EEENS4_18smem_ptr_flag_bitsILi8EEENSQ_INS5_IJNSA_ILi8EEENSA_ILi128EEEEEENS5_IJS14_SB_EEEEEEEvNS4_8identityESX_S18_vS19_EENS_8epilogue10collective6detail29Sm90TmaWarpSpecializedAdapterINS1C_15DefaultEpilogueIaSJ_SJ_NS1B_6thread17LinearCombinationIaLi1EiiLNS1G_9ScaleType4KindE0ELNS_15FloatRoundStyleE2EaEENS1_15EpilogueDefaultEEEEEvvEEEEvNT_6ParamsE)
	.align		4
        /*000c*/ 	.word	index@(__assertfail)
	.align		4
        /*0010*/ 	.word	0x00000000
	.align		4
        /*0014*/ 	.word	0xfffffffe
	.align		4
        /*0018*/ 	.word	0x00000000
	.align		4
        /*001c*/ 	.word	0xfffffffd
	.align		4
        /*0020*/ 	.word	0x00000000
	.align		4
        /*0024*/ 	.word	0xfffffffc


//--------------------- .nv.constant4             --------------------------
	.section	.nv.constant4,"a",@progbits
	.align	8
	.align		8
.nv.constant4:
        /*0000*/ 	.dword	__assertfail
	.align		8
        /*0008*/ 	.dword	__unnamed_1
	.align		8
        /*0010*/ 	.dword	_ZN40_INTERNAL_2802b3cb_4_k_cu_a6918a4b_110844cuda3std3__45__cpo5beginE
	.align		8
        /*0018*/ 	.dword	_ZN40_INTERNAL_2802b3cb_4_k_cu_a6918a4b_110844cuda3std3__45__cpo3endE
	.align		8
        /*0020*/ 	.dword	_ZN40_INTERNAL_2802b3cb_4_k_cu_a6918a4b_110844cuda3std3__45__cpo6cbeginE
	.align		8
        /*0028*/ 	.dword	_ZN40_INTERNAL_2802b3cb_4_k_cu_a6918a4b_110844cuda3std3__45__cpo4cendE
	.align		8
        /*0030*/ 	.dword	_ZN40_INTERNAL_2802b3cb_4_k_cu_a6918a4b_110844cuda3std3__442_GLOBAL__N__2802b3cb_4_k_cu_a6918a4b_110846ignoreE
	.align		8
        /*0038*/ 	.dword	_ZN40_INTERNAL_2802b3cb_4_k_cu_a6918a4b_110844cuda3std3__419piecewise_constructE
	.align		8
        /*0040*/ 	.dword	_ZN40_INTERNAL_2802b3cb_4_k_cu_a6918a4b_110844cuda3std3__48in_placeE
	.align		8
        /*0048*/ 	.dword	_ZN40_INTERNAL_2802b3cb_4_k_cu_a6918a4b_110844cuda3std6ranges3__45__cpo4swapE
	.align		8
        /*0050*/ 	.dword	_ZN40_INTERNAL_2802b3cb_4_k_cu_a6918a4b_110844cuda3std6ranges3__45__cpo9iter_moveE
	.align		8
        /*0058*/ 	.dword	_ZN40_INTERNAL_2802b3cb_4_k_cu_a6918a4b_110844cute7productE
	.align		8
        /*0060*/ 	.dword	_ZN40_INTERNAL_2802b3cb_4_k_cu_a6918a4b_110844cute1_E
	.align		8
        /*0068*/ 	.dword	$str$22
	.align		8
        /*0070*/ 	.dword	$str$23


//--------------------- .text._ZN7cutlass13device_kernelINS_4gemm6kernel13GemmUniversalIN4cute5tupleIJiiiiEEENS1_10collective13CollectiveMmaINS1_34MainloopSm90TmaGmmaWarpSpecializedILi11ENS5_IJNS4_1CILi1EEESB_SB_EEENS1_32KernelTmaWarpSpecializedPingpongEEENS5_IJNSA_ILi64EEENSA_ILi16EEENSA_ILi256EEEEEEaNS5_IJlSB_lEEEaSJ_NS4_8TiledMMAINS4_8MMA_AtomIJNS4_4SM904GMMA26MMA_64x16x32_S32S8S8_SS_TNEEEENS4_6LayoutISC_NS5_IJNSA_ILi0EEESR_SR_EEEEENS5_IJNS4_10UnderscoreESU_SU_EEEEENS4_13SM90_TMA_LOADENS4_14ComposedLayoutINS4_7SwizzleILi3ELi4ELi3EEENS4_18smem_ptr_flag_bitsILi8EEENSQ_INS5_IJNSA_ILi8EEENSA_ILi128EEEEEENS5_IJS14_SB_EEEEEEEvNS4_8identityESX_S18_vS19_EENS_8epilogue10collective6detail29Sm90TmaWarpSpecializedAdapterINS1C_15DefaultEpilogueIaSJ_SJ_NS1B_6thread17LinearCombinationIaLi1EiiLNS1G_9ScaleType4KindE0ELNS_15FloatRoundStyleE2EaEENS1_15EpilogueDefaultEEEEEvvEEEEvNT_6ParamsE --------------------------
	.section	.text._ZN7cutlass13device_kernelINS_4gemm6kernel13GemmUniversalIN4cute5tupleIJiiiiEEENS1_10collective13CollectiveMmaINS1_34MainloopSm90TmaGmmaWarpSpecializedILi11ENS5_IJNS4_1CILi1EEESB_SB_EEENS1_32KernelTmaWarpSpecializedPingpongEEENS5_IJNSA_ILi64EEENSA_ILi16EEENSA_ILi256EEEEEEaNS5_IJlSB_lEEEaSJ_NS4_8TiledMMAINS4_8MMA_AtomIJNS4_4SM904GMMA26MMA_64x16x32_S32S8S8_SS_TNEEEENS4_6LayoutISC_NS5_IJNSA_ILi0EEESR_SR_EEEEENS5_IJNS4_10UnderscoreESU_SU_EEEEENS4_13SM90_TMA_LOADENS4_14ComposedLayoutINS4_7SwizzleILi3ELi4ELi3EEENS4_18smem_ptr_flag_bitsILi8EEENSQ_INS5_IJNSA_ILi8EEENSA_ILi128EEEEEENS5_IJS14_SB_EEEEEEEvNS4_8identityESX_S18_vS19_EENS_8epilogue10collective6detail29Sm90TmaWarpSpecializedAdapterINS1C_15DefaultEpilogueIaSJ_SJ_NS1B_6thread17LinearCombinationIaLi1EiiLNS1G_9ScaleType4KindE0ELNS_15FloatRoundStyleE2EaEENS1_15EpilogueDefaultEEEEEvvEEEEvNT_6ParamsE,"ax",@progbits
	.align	128
.text._ZN7cutlass13device_kernelINS_4gemm6kernel13GemmUniversalIN4cute5tupleIJiiiiEEENS1_10collective13CollectiveMmaINS1_34MainloopSm90TmaGmmaWarpSpecializedILi11ENS5_IJNS4_1CILi1EEESB_SB_EEENS1_32KernelTmaWarpSpecializedPingpongEEENS5_IJNSA_ILi64EEENSA_ILi16EEENSA_ILi256EEEEEEaNS5_IJlSB_lEEEaSJ_NS4_8TiledMMAINS4_8MMA_AtomIJNS4_4SM904GMMA26MMA_64x16x32_S32S8S8_SS_TNEEEENS4_6LayoutISC_NS5_IJNSA_ILi0EEESR_SR_EEEEENS5_IJNS4_10UnderscoreESU_SU_EEEEENS4_13SM90_TMA_LOADENS4_14ComposedLayoutINS4_7SwizzleILi3ELi4ELi3EEENS4_18smem_ptr_flag_bitsILi8EEENSQ_INS5_IJNSA_ILi8EEENSA_ILi128EEEEEENS5_IJS14_SB_EEEEEEEvNS4_8identityESX_S18_vS19_EENS_8epilogue10collective6detail29Sm90TmaWarpSpecializedAdapterINS1C_15DefaultEpilogueIaSJ_SJ_NS1B_6thread17LinearCombinationIaLi1EiiLNS1G_9ScaleType4KindE0ELNS_15FloatRoundStyleE2EaEENS1_15EpilogueDefaultEEEEEvvEEEEvNT_6ParamsE:
        .type           _ZN7cutlass13device_kernelINS_4gemm6kernel13GemmUniversalIN4cute5tupleIJiiiiEEENS1_10collective13CollectiveMmaINS1_34MainloopSm90TmaGmmaWarpSpecializedILi11ENS5_IJNS4_1CILi1EEESB_SB_EEENS1_32KernelTmaWarpSpecializedPingpongEEENS5_IJNSA_ILi64EEENSA_ILi16EEENSA_ILi256EEEEEEaNS5_IJlSB_lEEEaSJ_NS4_8TiledMMAINS4_8MMA_AtomIJNS4_4SM904GMMA26MMA_64x16x32_S32S8S8_SS_TNEEEENS4_6LayoutISC_NS5_IJNSA_ILi0EEESR_SR_EEEEENS5_IJNS4_10UnderscoreESU_SU_EEEEENS4_13SM90_TMA_LOADENS4_14ComposedLayoutINS4_7SwizzleILi3ELi4ELi3EEENS4_18smem_ptr_flag_bitsILi8EEENSQ_INS5_IJNSA_ILi8EEENSA_ILi128EEEEEENS5_IJS14_SB_EEEEEEEvNS4_8identityESX_S18_vS19_EENS_8epilogue10collective6detail29Sm90TmaWarpSpecializedAdapterINS1C_15DefaultEpilogueIaSJ_SJ_NS1B_6thread17LinearCombinationIaLi1EiiLNS1G_9ScaleType4KindE0ELNS_15FloatRoundStyleE2EaEENS1_15EpilogueDefaultEEEEEvvEEEEvNT_6ParamsE,@function
        .size           _ZN7cutlass13device_kernelINS_4gemm6kernel13GemmUniversalIN4cute5tupleIJiiiiEEENS1_10collective13CollectiveMmaINS1_34MainloopSm90TmaGmmaWarpSpecializedILi11ENS5_IJNS4_1CILi1EEESB_SB_EEENS1_32KernelTmaWarpSpecializedPingpongEEENS5_IJNSA_ILi64EEENSA_ILi16EEENSA_ILi256EEEEEEaNS5_IJlSB_lEEEaSJ_NS4_8TiledMMAINS4_8MMA_AtomIJNS4_4SM904GMMA26MMA_64x16x32_S32S8S8_SS_TNEEEENS4_6LayoutISC_NS5_IJNSA_ILi0EEESR_SR_EEEEENS5_IJNS4_10UnderscoreESU_SU_EEEEENS4_13SM90_TMA_LOADENS4_14ComposedLayoutINS4_7SwizzleILi3ELi4ELi3EEENS4_18smem_ptr_flag_bitsILi8EEENSQ_INS5_IJNSA_ILi8EEENSA_ILi128EEEEEENS5_IJS14_SB_EEEEEEEvNS4_8identityESX_S18_vS19_EENS_8epilogue10collective6detail29Sm90TmaWarpSpecializedAdapterINS1C_15DefaultEpilogueIaSJ_SJ_NS1B_6thread17LinearCombinationIaLi1EiiLNS1G_9ScaleType4KindE0ELNS_15FloatRoundStyleE2EaEENS1_15EpilogueDefaultEEEEEvvEEEEvNT_6ParamsE,(.L_x_104 - _ZN7cutlass13device_kernelINS_4gemm6kernel13GemmUniversalIN4cute5tupleIJiiiiEEENS1_10collective13CollectiveMmaINS1_34MainloopSm90TmaGmmaWarpSpecializedILi11ENS5_IJNS4_1CILi1EEESB_SB_EEENS1_32KernelTmaWarpSpecializedPingpongEEENS5_IJNSA_ILi64EEENSA_ILi16EEENSA_ILi256EEEEEEaNS5_IJlSB_lEEEaSJ_NS4_8TiledMMAINS4_8MMA_AtomIJNS4_4SM904GMMA26MMA_64x16x32_S32S8S8_SS_TNEEEENS4_6LayoutISC_NS5_IJNSA_ILi0EEESR_SR_EEEEENS5_IJNS4_10UnderscoreESU_SU_EEEEENS4_13SM90_TMA_LOADENS4_14ComposedLayoutINS4_7SwizzleILi3ELi4ELi3EEENS4_18smem_ptr_flag_bitsILi8EEENSQ_INS5_IJNSA_ILi8EEENSA_ILi128EEEEEENS5_IJS14_SB_EEEEEEEvNS4_8identityESX_S18_vS19_EENS_8epilogue10collective6detail29Sm90TmaWarpSpecializedAdapterINS1C_15DefaultEpilogueIaSJ_SJ_NS1B_6thread17LinearCombinationIaLi1EiiLNS1G_9ScaleType4KindE0ELNS_15FloatRoundStyleE2EaEENS1_15EpilogueDefaultEEEEEvvEEEEvNT_6ParamsE)
        .other          _ZN7cutlass13device_kernelINS_4gemm6kernel13GemmUniversalIN4cute5tupleIJiiiiEEENS1_10collective13CollectiveMmaINS1_34MainloopSm90TmaGmmaWarpSpecializedILi11ENS5_IJNS4_1CILi1EEESB_SB_EEENS1_32KernelTmaWarpSpecializedPingpongEEENS5_IJNSA_ILi64EEENSA_ILi16EEENSA_ILi256EEEEEEaNS5_IJlSB_lEEEaSJ_NS4_8TiledMMAINS4_8MMA_AtomIJNS4_4SM904GMMA26MMA_64x16x32_S32S8S8_SS_TNEEEENS4_6LayoutISC_NS5_IJNSA_ILi0EEESR_SR_EEEEENS5_IJNS4_10UnderscoreESU_SU_EEEEENS4_13SM90_TMA_LOADENS4_14ComposedLayoutINS4_7SwizzleILi3ELi4ELi3EEENS4_18smem_ptr_flag_bitsILi8EEENSQ_INS5_IJNSA_ILi8EEENSA_ILi128EEEEEENS5_IJS14_SB_EEEEEEEvNS4_8identityESX_S18_vS19_EENS_8epilogue10collective6detail29Sm90TmaWarpSpecializedAdapterINS1C_15DefaultEpilogueIaSJ_SJ_NS1B_6thread17LinearCombinationIaLi1EiiLNS1G_9ScaleType4KindE0ELNS_15FloatRoundStyleE2EaEENS1_15EpilogueDefaultEEEEEvvEEEEvNT_6ParamsE,@"STO_CUDA_ENTRY STV_DEFAULT"
_ZN7cutlass13device_kernelINS_4gemm6kernel13GemmUniversalIN4cute5tupleIJiiiiEEENS1_10collective13CollectiveMmaINS1_34MainloopSm90TmaGmmaWarpSpecializedILi11ENS5_IJNS4_1CILi1EEESB_SB_EEENS1_32KernelTmaWarpSpecializedPingpongEEENS5_IJNSA_ILi64EEENSA_ILi16EEENSA_ILi256EEEEEEaNS5_IJlSB_lEEEaSJ_NS4_8TiledMMAINS4_8MMA_AtomIJNS4_4SM904GMMA26MMA_64x16x32_S32S8S8_SS_TNEEEENS4_6LayoutISC_NS5_IJNSA_ILi0EEESR_SR_EEEEENS5_IJNS4_10UnderscoreESU_SU_EEEEENS4_13SM90_TMA_LOADENS4_14ComposedLayoutINS4_7SwizzleILi3ELi4ELi3EEENS4_18smem_ptr_flag_bitsILi8EEENSQ_INS5_IJNSA_ILi8EEENSA_ILi128EEEEEENS5_IJS14_SB_EEEEEEEvNS4_8identityESX_S18_vS19_EENS_8epilogue10collective6detail29Sm90TmaWarpSpecializedAdapterINS1C_15DefaultEpilogueIaSJ_SJ_NS1B_6thread17LinearCombinationIaLi1EiiLNS1G_9ScaleType4KindE0ELNS_15FloatRoundStyleE2EaEENS1_15EpilogueDefaultEEEEEvvEEEEvNT_6ParamsE:
[----:B------:R-:W0:Y:S01]  /*0000*/  LDC R1, c[0x0][0x28] ;  /* 0x00000a00ff017b82 */ /* 0x000e220000000800 */
[----:B------:R-:W1:Y:S01]  /*0010*/  S2R R4, SR_TID.X ;  /* 0x0000000000047919 */ /* 0x000e620000002100 */
[----:B------:R-:W-:Y:S01]  /*0020*/  ELECT P0, URZ, PT ;  /* 0x00000000003f782f */ /* 0x000fe20003800000 */
[----:B------:R-:W-:Y:S01]  /*0030*/  BSSY B0, `(.L_x_0) ;  /* 0x000000f000007945 */ /* 0x000fe20003800000 */
[--C-:B-1----:R-:W-:Y:S02]  /*0040*/  SHF.R.U32.HI R0, RZ, 0x5, R4.reuse ;  /* 0x00000005ff007819 */ /* 0x102fe40000011604 */
[----:B------:R-:W-:-:S03]  /*0050*/  SHF.R.U32.HI R6, RZ, 0x7, R4 ;  /* 0x00000007ff067819 */ /* 0x000fc60000011604 */
[----:B------:R-:W1:Y:S04]  /*0060*/  SHFL.IDX PT, R2, R0, RZ, 0x1f ;  /* 0x00001fff00027589 */ /* 0x000e6800000e0000 */
[----:B------:R2:W3:Y:S01]  /*0070*/  SHFL.IDX PT, R8, R6, RZ, 0x1f ;  /* 0x00001fff06087589 */ /* 0x0004e200000e0000 */
[----:B-1----:R-:W-:-:S13]  /*0080*/  ISETP.NE.OR P0, PT, R2, RZ, !P0 ;  /* 0x000000ff0200720c */ /* 0x002fda0004705670 */
[----:B0-23--:R-:W-:Y:S05]  /*0090*/  @P0 BRA `(.L_x_1) ;  /* 0x0000000000200947 */ /* 0x00dfea0003800000 */
[----:B------:R-:W-:Y:S02]  /*00a0*/  ULDC.64 UR4, c[0x0][0x198] ;  /* 0x0000660000047ab9 */ /* 0x000fe40000000a00 */
[----:B------:R-:W-:Y:S02]  /*00b0*/  UIADD3 UR6, UP0, UR4, 0xf0, URZ ;  /* 0x000000f004067890 */ /* 0x000fe4000ff1e03f */
[----:B------:R-:W-:Y:S02]  /*00c0*/  UIADD3 UR4, UP1, UR4, 0x1f0, URZ ;  /* 0x000001f004047890 */ /* 0x000fe4000ff3e03f */
[----:B------:R-:W-:Y:S02]  /*00d0*/  UIADD3.X UR7, URZ, UR5, URZ, UP0, !UPT ;  /* 0x000000053f077290 */ /* 0x000fe400087fe43f */
[----:B------:R-:W-:-:S07]  /*00e0*/  UIADD3.X UR5, URZ, UR5, URZ, UP1, !UPT ;  /* 0x000000053f057290 */ /* 0x000fce0008ffe43f */
[----:B------:R0:W-:Y:S02]  /*00f0*/  UTMACCTL.PF [UR6] ;  /* 0x00000000060079b9 */ /* 0x0001e40008040000 */
[----:B------:R0:W-:Y:S02]  /*0100*/  UTMACCTL.PF [UR4] ;  /* 0x00000000040079b9 */ /* 0x0001e40008040000 */
[----:B0-----:R-:W-:Y:S01]  /*0110*/  NOP ;  /* 0x0000000000007918 */ /* 0x001fe20000000000 */
.L_x_1:
[----:B------:R-:W-:Y:S05]  /*0120*/  BSYNC B0 ;  /* 0x0000000000007941 */ /* 0x000fea0003800000 */
.L_x_0:
[----:B------:R-:W0:Y:S02]  /*0130*/  SHFL.IDX PT, R3, R0, RZ, 0x1f ;  /* 0x00001fff00037589 */ /* 0x000e2400000e0000 */
[----:B0-----:R-:W-:-:S13]  /*0140*/  ISETP.NE.AND P0, PT, R3, RZ, PT ;  /* 0x000000ff0300720c */ /* 0x001fda0003f05270 */
[----:B------:R-:W-:Y:S05]  /*0150*/  @P0 BRA `(.L_x_2) ;  /* 0x00000000009c0947 */ /* 0x000fea0003800000 */
[----:B------:R-:W-:Y:S01]  /*0160*/  ELECT P0, URZ, PT ;  /* 0x00000000003f782f */ /* 0x000fe20003800000 */
[----:B------:R-:W-:-:S12]  /*0170*/  BSSY B0, `(.L_x_2) ;  /* 0x0000025000007945 */ /* 0x000fd80003800000 */
[----:B------:R-:W-:Y:S05]  /*0180*/  @!P0 BRA `(.L_x_3) ;  /* 0x00000000008c8947 */ /* 0x000fea0003800000 */
[----:B------:R-:W0:Y:S01]  /*0190*/  S2UR UR8, SR_CgaCtaId ;  /* 0x00000000000879c3 */ /* 0x000e220000008800 */
[----:B------:R-:W-:Y:S01]  /*01a0*/  UMOV UR4, 0x400 ;  /* 0x0000040000047882 */ /* 0x000fe20000000000 */
[----:B------:R-:W-:Y:S01]  /*01b0*/  UMOV UR5, 0x1 ;  /* 0x0000000100057882 */ /* 0x000fe20000000000 */
[----:B------:R-:W-:Y:S02]  /*01c0*/  UMOV UR6, 0x80 ;  /* 0x0000008000067882 */ /* 0x000fe40000000000 */
[----:B------:R-:W-:-:S04]  /*01d0*/  UIADD3 UR6, -UR6, 0x100000, URZ ;  /* 0x0010000006067890 */ /* 0x000fc8000fffe13f */
[----:B------:R-:W-:Y:S02]  /*01e0*/  USHF.L.U32 UR7, UR6, 0xb, URZ ;  /* 0x0000000b06077899 */ /* 0x000fe4000800063f */
[----:B------:R-:W-:Y:S02]  /*01f0*/  USHF.L.U32 UR6, UR6, 0x1, URZ ;  /* 0x0000000106067899 */ /* 0x000fe4000800063f */
[----:B0-----:R-:W-:Y:S02]  /*0200*/  ULEA UR8, UR8, UR4, 0x18 ;  /* 0x0000000408087291 */ /* 0x001fe4000f8ec03f */
[----:B------:R-:W-:-:S04]  /*0210*/  UIADD3 UR4, -UR5, 0x100000, URZ ;  /* 0x0010000005047890 */ /* 0x000fc8000fffe13f */
[----:B------:R-:W-:Y:S02]  /*0220*/  USHF.L.U32 UR5, UR4, 0xb, URZ ;  /* 0x0000000b04057899 */ /* 0x000fe4000800063f */
[----:B------:R-:W-:Y:S01]  /*0230*/  USHF.L.U32 UR4, UR4, 0x1, URZ ;  /* 0x0000000104047899 */ /* 0x000fe2000800063f */
[----:B------:R-:W0:Y:S11]  /*0240*/  FENCE.VIEW.ASYNC.S ;  /* 0x00000000000073c6 */ /* 0x000e360000000000 */
[----:B0-----:R0:W1:Y:S01]  /*0250*/  SYNCS.EXCH.64 URZ, [UR8], UR4 ;  /* 0x00000004083f75b2 */ /* 0x0010620008000100 */
[----:B------:R0:W2:Y:S01]  /*0260*/  SYNCS.EXCH.64 URZ, [UR8+0x58], UR6 ;  /* 0x00005806083f75b2 */ /* 0x0000a20008000100 */
[----:B------:R0:W3:Y:S01]  /*0270*/  SYNCS.EXCH.64 URZ, [UR8+0x8], UR4 ;  /* 0x00000804083f75b2 */ /* 0x0000e20008000100 */
[----:B------:R0:W4:Y:S01]  /*0280*/  SYNCS.EXCH.64 URZ, [UR8+0x60], UR6 ;  /* 0x00006006083f75b2 */ /* 0x0001220008000100 */
[----:B------:R0:W0:Y:S01]  /*0290*/  SYNCS.EXCH.64 URZ, [UR8+0x10], UR4 ;  /* 0x00001004083f75b2 */ /* 0x0000220008000100 */
        /* <DEDUP_REMOVED lines=17> */
[----:B------:R-:W-:Y:S01]  /*03b0*/  NOP ;  /* 0x0000000000007918 */ /* 0x000fe20000000000 */
.L_x_3:
[----:B0-----:R-:W-:Y:S05]  /*03c0*/  BSYNC B0 ;  /* 0x0000000000007941 */ /* 0x001fea0003800000 */
.L_x_2:
[----:B------:R-:W0:Y:S01]  /*03d0*/  SHFL.IDX PT, R5, R0, RZ, 0x1f ;  /* 0x00001fff00057589 */ /* 0x000e2200000e0000 */
[----:B------:R-:W-:Y:S01]  /*03e0*/  ELECT P0, URZ, PT ;  /* 0x00000000003f782f */ /* 0x000fe20003800000 */
[----:B------:R-:W-:Y:S01]  /*03f0*/  NOP ;  /* 0x0000000000007918 */ /* 0x000fe20000000000 */
[----:B------:R-:W-:Y:S01]  /*0400*/  ELECT P1, URZ, PT ;  /* 0x00000000003f782f */ /* 0x000fe20003820000 */
[----:B------:R-:W5:Y:S01]  /*0410*/  SHFL.IDX PT, R3, R0, RZ, 0x1f ;  /* 0x00001fff00037589 */ /* 0x000f6200000e0000 */
[----:B------:R-:W-:Y:S01]  /*0420*/  UMOV UR4, 0x20 ;  /* 0x0000002000047882 */ /* 0x000fe20000000000 */
[----:B------:R-:W-:Y:S01]  /*0430*/  UMOV UR11, 0x80 ;  /* 0x00000080000b7882 */ /* 0x000fe20000000000 */
[----:B------:R-:W-:Y:S01]  /*0440*/  NOP ;  /* 0x0000000000007918 */ /* 0x000fe20000000000 */
[----:B------:R-:W1:Y:S01]  /*0450*/  SHFL.IDX PT, R6, R6, RZ, 0x1f ;  /* 0x00001fff06067589 */ /* 0x000e6200000e0000 */
[C---:B------:R-:W-:Y:S01]  /*0460*/  VIADD R37, R8.reuse, 0xffffffff ;  /* 0xffffffff08257836 */ /* 0x040fe20000000000 */
[----:B------:R-:W-:Y:S01]  /*0470*/  ULDC.64 UR36, c[0x0][0x208] ;  /* 0x0000820000247ab9 */ /* 0x000fe20000000a00 */
[----:B------:R-:W-:-:S03]  /*0480*/  ISETP.NE.AND P2, PT, R8, RZ, PT ;  /* 0x000000ff0800720c */ /* 0x000fc60003f45270 */
[----:B------:R-:W-:Y:S02]  /*0490*/  ISETP.GE.U32.AND P3, PT, R37, 0x2, PT ;  /* 0x000000022500780c */ /* 0x000fe40003f66070 */
[----:B0-----:R-:W-:Y:S02]  /*04a0*/  ISETP.NE.OR P0, PT, R5, RZ, !P0 ;  /* 0x000000ff0500720c */ /* 0x001fe40004705670 */
[----:B-----5:R-:W-:Y:S02]  /*04b0*/  ISETP.NE.OR P1, PT, R3, RZ, !P1 ;  /* 0x000000ff0300720c */ /* 0x020fe40004f25670 */
[----:B------:R-:W-:Y:S02]  /*04c0*/  SHF.R.S32.HI R3, RZ, 0x1f, R2 ;  /* 0x0000001fff037819 */ /* 0x000fe40000011402 */
[----:B-1----:R-:W-:Y:S02]  /*04d0*/  R2UR UR43, R6 ;  /* 0x00000000062b72ca */ /* 0x002fe400000e0000 */
[----:B------:R-:W-:-:S05]  /*04e0*/  LEA.HI R3, R3, R2, RZ, 0x2 ;  /* 0x0000000203037211 */ /* 0x000fca00078f10ff */
[----:B------:R-:W-:Y:S01]  /*04f0*/  VOTEU.ALL UP0, P0 ;  /* 0x00000000003f7886 */ /* 0x000fe20000000000 */
[----:B------:R-:W-:Y:S01]  /*0500*/  LOP3.LUT R3, R3, 0xfffffffc, RZ, 0xc0, !PT ;  /* 0xfffffffc03037812 */ /* 0x000fe200078ec0ff */
[----:B------:R-:W-:-:S03]  /*0510*/  VOTEU.ALL UP1, P1 ;  /* 0x00000000003f7886 */ /* 0x000fc60000820000 */
[----:B------:R-:W0:Y:S01]  /*0520*/  @!UP0 S2UR UR7, SR_CgaCtaId ;  /* 0x00000000000789c3 */ /* 0x000e220000008800 */
[----:B------:R-:W-:Y:S01]  /*0530*/  @!UP0 UMOV UR6, 0x400 ;  /* 0x0000040000068882 */ /* 0x000fe20000000000 */
[----:B------:R-:W-:-:S04]  /*0540*/  @!UP0 UIADD3 UR4, -UR4, 0x100000, URZ ;  /* 0x0010000004048890 */ /* 0x000fc8000fffe13f */
[----:B------:R-:W-:Y:S02]  /*0550*/  @!UP0 USHF.L.U32 UR5, UR4, 0xb, URZ ;  /* 0x0000000b04058899 */ /* 0x000fe4000800063f */
[----:B------:R-:W-:Y:S01]  /*0560*/  @!UP0 USHF.L.U32 UR4, UR4, 0x1, URZ ;  /* 0x0000000104048899 */ /* 0x000fe2000800063f */
[----:B------:R-:W-:Y:S01]  /*0570*/  IMAD.IADD R5, R2, 0x1, -R3 ;  /* 0x0000000102057824 */ /* 0x000fe200078e0a03 */
[----:B------:R-:W-:Y:S01]  /*0580*/  @!UP1 UMOV UR9, 0x400 ;  /* 0x0000040000099882 */ /* 0x000fe20000000000 */
[----:B------:R-:W-:Y:S01]  /*0590*/  VOTEU.ALL UP2, P1 ;  /* 0x00000000003f7886 */ /* 0x000fe20000840000 */
[----:B------:R-:W-:Y:S01]  /*05a0*/  VOTEU.ALL UP3, P1 ;  /* 0x00000000003f7886 */ /* 0x000fe20000860000 */
[----:B------:R-:W-:Y:S01]  /*05b0*/  VOTEU.ALL UP4, P1 ;  /* 0x00000000003f7886 */ /* 0x000fe20000880000 */
[----:B------:R-:W1:Y:S01]  /*05c0*/  @!UP1 S2UR UR10, SR_CgaCtaId ;  /* 0x00000000000a99c3 */ /* 0x000e620000008800 */
[----:B------:R-:W-:Y:S01]  /*05d0*/  VOTEU.ALL UP5, P1 ;  /* 0x00000000003f7886 */ /* 0x000fe200008a0000 */
[----:B------:R-:W-:-:S04]  /*05e0*/  SHF.R.S32.HI R3, RZ, 0x1f, R4 ;  /* 0x0000001fff037819 */ /* 0x000fc80000011404 */
[----:B------:R-:W-:-:S04]  /*05f0*/  LEA.HI R3, R3, R4, RZ, 0x7 ;  /* 0x0000000403037211 */ /* 0x000fc800078f38ff */
[----:B------:R-:W-:-:S05]  /*0600*/  LOP3.LUT R3, R3, 0xffffff80, RZ, 0xc0, !PT ;  /* 0xffffff8003037812 */ /* 0x000fca00078ec0ff */
[----:B------:R-:W-:Y:S01]  /*0610*/  IMAD.IADD R3, R4, 0x1, -R3 ;  /* 0x0000000104037824 */ /* 0x000fe200078e0a03 */
[----:B0-----:R-:W-:Y:S02]  /*0620*/  @!UP0 ULEA UR8, UR7, UR6, 0x18 ;  /* 0x0000000607088291 */ /* 0x001fe4000f8ec03f */
[----:B------:R-:W-:-:S04]  /*0630*/  @!UP1 UIADD3 UR6, -UR11, 0x100000, URZ ;  /* 0x001000000b069890 */ /* 0x000fc8000fffe13f */
[----:B------:R-:W-:Y:S02]  /*0640*/  @!UP1 USHF.L.U32 UR7, UR6, 0xb, URZ ;  /* 0x0000000b06079899 */ /* 0x000fe4000800063f */
[----:B------:R-:W-:Y:S01]  /*0650*/  @!UP1 USHF.L.U32 UR6, UR6, 0x1, URZ ;  /* 0x0000000106069899 */ /* 0x000fe2000800063f */
[----:B------:R-:W-:Y:S01]  /*0660*/  VOTEU.ALL UP0, P0 ;  /* 0x00000000003f7886 */ /* 0x000fe20000000000 */
[----:B-1----:R-:W-:Y:S01]  /*0670*/  @!UP1 ULEA UR9, UR10, UR9, 0x18 ;  /* 0x000000090a099291 */ /* 0x002fe2000f8ec03f */
[----:B------:R-:W-:Y:S02]  /*0680*/  VOTEU.ALL UP1, P0 ;  /* 0x00000000003f7886 */ /* 0x000fe40000020000 */
[----:B------:R-:W-:Y:S01]  /*0690*/  ULDC.64 UR10, c[0x0][0x598] ;  /* 0x00016600000a7ab9 */ /* 0x000fe20000000a00 */
[----:B------:R-:W-:Y:S01]  /*06a0*/  ISETP.NE.AND P0, PT, R5, 0x3, PT ;  /* 0x000000030500780c */ /* 0x000fe20003f05270 */
[----:B------:R-:W0:Y:S02]  /*06b0*/  FENCE.VIEW.ASYNC.S ;  /* 0x00000000000073c6 */ /* 0x000e240000000000 */
[----:B0-----:R0:W2:Y:S01]  /*06c0*/  @!UP0 SYNCS.EXCH.64 URZ, [UR8+0xe0], UR4 ;  /* 0x0000e004083f85b2 */ /* 0x0010a20008000100 */
[----:B------:R-:W-:-:S02]  /*06d0*/  ISETP.NE.U32.AND P1, PT, RZ, UR10, PT ;  /* 0x0000000aff007c0c */ /* 0x000fc4000bf25070 */
[----:B------:R-:W-:Y:S02]  /*06e0*/  ISETP.EQ.OR P0, PT, R5, RZ, !P0 ;  /* 0x000000ff0500720c */ /* 0x000fe40004702670 */
[----:B------:R-:W-:Y:S02]  /*06f0*/  ISETP.NE.AND.EX P1, PT, RZ, UR11, PT, P1 ;  /* 0x0000000bff007c0c */ /* 0x000fe4000bf25310 */
[----:B------:R-:W-:-:S04]  /*0700*/  ISETP.EQ.AND P0, PT, R8, RZ, P0 ;  /* 0x000000ff0800720c */ /* 0x000fc80000702270 */
[----:B------:R-:W-:-:S04]  /*0710*/  SEL R18, RZ, 0x1, !P0 ;  /* 0x00000001ff127807 */ /* 0x000fc80004000000 */
[----:B------:R-:W-:Y:S01]  /*0720*/  SEL R18, R18, 0x2, P3 ;  /* 0x0000000212127807 */ /* 0x000fe20001800000 */
[----:B------:R0:W2:Y:S01]  /*0730*/  @!UP1 SYNCS.EXCH.64 URZ, [UR8+0xe8], UR4 ;  /* 0x0000e804083f95b2 */ /* 0x0000a20008000100 */
[----:B------:R-:W-:Y:S01]  /*0740*/  NOP ;  /* 0x0000000000007918 */ /* 0x000fe20000000000 */
[----:B------:R0:W2:Y:S01]  /*0750*/  @!UP2 SYNCS.EXCH.64 URZ, [UR9+0xc0], UR6 ;  /* 0x0000c006093fa5b2 */ /* 0x0000a20008000100 */
[----:B------:R0:W2:Y:S01]  /*0760*/  @!UP3 SYNCS.EXCH.64 URZ, [UR9+0xc8], UR6 ;  /* 0x0000c806093fb5b2 */ /* 0x0000a20008000100 */
[----:B------:R0:W2:Y:S01]  /*0770*/  @!UP4 SYNCS.EXCH.64 URZ, [UR9+0xd0], UR6 ;  /* 0x0000d006093fc5b2 */ /* 0x0000a20008000100 */
[----:B------:R0:W2:Y:S01]  /*0780*/  @!UP5 SYNCS.EXCH.64 URZ, [UR9+0xd8], UR6 ;  /* 0x0000d806093fd5b2 */ /* 0x0000a20008000100 */
[----:B------:R-:W-:Y:S01]  /*0790*/  NOP ;  /* 0x0000000000007918 */ /* 0x000fe20000000000 */
[----:B--234-:R-:W-:Y:S06]  /*07a0*/  BAR.SYNC.DEFER_BLOCKING 0x0 ;  /* 0x0000000000007b1d */ /* 0x01cfec0000010000 */
[----:B0-----:R-:W-:Y:S05]  /*07b0*/  @!P1 BRA `(.L_x_4) ;  /* 0x00000000001c9947 */ /* 0x001fea0003800000 */
[----:B------:R-:W0:Y:S02]  /*07c0*/  LDC.64 R6, c[0x0][0x598] ;  /* 0x00016600ff067b82 */ /* 0x000e240000000a00 */
[----:B0-----:R-:W2:Y:S02]  /*07d0*/  LDG.E.64 R6, desc[UR36][R6.64] ;  /* 0x0000002406067981 */ /* 0x001ea4000c1e1b00 */
[----:B--2---:R-:W-:-:S04]  /*07e0*/  ISETP.NE.U32.AND P0, PT, R6, RZ, PT ;  /* 0x000000ff0600720c */ /* 0x004fc80003f05070 */
[----:B------:R-:W-:-:S13]  /*07f0*/  ISETP.NE.AND.EX P0, PT, R7, RZ, PT, P0 ;  /* 0x000000ff0700720c */ /* 0x000fda0003f05300 */
[----:B------:R-:W-:Y:S05]  /*0800*/  @!P0 BRA `(.L_x_4) ;  /* 0x0000000000088947 */ /* 0x000fea0003800000 */
[----:B------:R1:W5:Y:S01]  /*0810*/  LD.E R34, desc[UR36][R6.64] ;  /* 0x0000002406227980 */ /* 0x000362000c101900 */
[----:B------:R-:W-:Y:S05]  /*0820*/  BRA `(.L_x_5) ;  /* 0x0000000000247947 */ /* 0x000fea0003800000 */
.L_x_4:
[----:B------:R-:W-:Y:S02]  /*0830*/  ULDC.64 UR4, c[0x0][0x588] ;  /* 0x0001620000047ab9 */ /* 0x000fe40000000a00 */
[----:B------:R-:W-:-:S04]  /*0840*/  ISETP.NE.U32.AND P0, PT, RZ, UR4, PT ;  /* 0x00000004ff007c0c */ /* 0x000fc8000bf05070 */
[----:B------:R-:W-:-:S13]  /*0850*/  ISETP.NE.AND.EX P0, PT, RZ, UR5, PT, P0 ;  /* 0x00000005ff007c0c */ /* 0x000fda000bf05300 */
[----:B------:R-:W-:Y:S05]  /*0860*/  @!P0 BRA `(.L_x_6) ;  /* 0x00000000000c8947 */ /* 0x000fea0003800000 */
[----:B------:R-:W0:Y:S02]  /*0870*/  LDC.64 R34, c[0x0][0x588] ;  /* 0x00016200ff227b82 */ /* 0x000e240000000a00 */
[----:B0-----:R0:W5:Y:S01]  /*0880*/  LDG.E R34, desc[UR36][R34.64] ;  /* 0x0000002422227981 */ /* 0x001162000c1e1900 */
[----:B------:R-:W-:Y:S05]  /*0890*/  BRA `(.L_x_5) ;  /* 0x0000000000087947 */ /* 0x000fea0003800000 */
.L_x_6:
[----:B------:R-:W-:Y:S02]  /*08a0*/  ULDC UR4, c[0x0][0x580] ;  /* 0x0001600000047ab9 */ /* 0x000fe40000000800 */
[----:B------:R-:W-:-:S07]  /*08b0*/  IMAD.U32 R34, RZ, RZ, UR4 ;  /* 0x00000004ff227e24 */ /* 0x000fce000f8e00ff */
.L_x_5:
[----:B------:R-:W-:Y:S02]  /*08c0*/  ULDC.64 UR4, c[0x0][0x5a0] ;  /* 0x0001680000047ab9 */ /* 0x000fe40000000a00 */
[----:B------:R-:W-:-:S04]  /*08d0*/  ISETP.NE.U32.AND P0, PT, RZ, UR4, PT ;  /* 0x00000004ff007c0c */ /* 0x000fc8000bf05070 */
[----:B------:R-:W-:-:S13]  /*08e0*/  ISETP.NE.AND.EX P0, PT, RZ, UR5, PT, P0 ;  /* 0x00000005ff007c0c */ /* 0x000fda000bf05300 */
[----:B------:R-:W-:Y:S05]  /*08f0*/  @!P0 BRA `(.L_x_7) ;  /* 0x00000000001c8947 */ /* 0x000fea0003800000 */
[----:B-1----:R-:W1:Y:S02]  /*0900*/  LDC.64 R6, c[0x0][0x5a0] ;  /* 0x00016800ff067b82 */ /* 0x002e640000000a00 */
[----:B-1----:R-:W2:Y:S02]  /*0910*/  LDG.E.64 R6, desc[UR36][R6.64] ;  /* 0x0000002406067981 */ /* 0x002ea4000c1e1b00 */
[----:B--2---:R-:W-:-:S04]  /*0920*/  ISETP.NE.U32.AND P0, PT, R6, RZ, PT ;  /* 0x000000ff0600720c */ /* 0x004fc80003f05070 */
[----:B------:R-:W-:-:S13]  /*0930*/  ISETP.NE.AND.EX P0, PT, R7, RZ, PT, P0 ;  /* 0x000000ff0700720c */ /* 0x000fda0003f05300 */
[----:B------:R-:W-:Y:S05]  /*0940*/  @!P0 BRA `(.L_x_7) ;  /* 0x0000000000088947 */ /* 0x000fea0003800000 */
[----:B0-----:R2:W5:Y:S01]  /*0950*/  LD.E R35, desc[UR36][R6.64] ;  /* 0x0000002406237980 */ /* 0x001562000c101900 */
[----:B------:R-:W-:Y:S05]  /*0960*/  BRA `(.L_x_8) ;  /* 0x0000000000247947 */ /* 0x000fea0003800000 */
.L_x_7:
[----:B------:R-:W-:Y:S02]  /*0970*/  ULDC.64 UR4, c[0x0][0x590] ;  /* 0x0001640000047ab9 */ /* 0x000fe40000000a00 */
[----:B------:R-:W-:-:S04]  /*0980*/  ISETP.NE.U32.AND P0, PT, RZ, UR4, PT ;  /* 0x00000004ff007c0c */ /* 0x000fc8000bf05070 */
[----:B------:R-:W-:-:S13]  /*0990*/  ISETP.NE.AND.EX P0, PT, RZ, UR5, PT, P0 ;  /* 0x00000005ff007c0c */ /* 0x000fda000bf05300 */
[----:B------:R-:W-:Y:S05]  /*09a0*/  @!P0 BRA `(.L_x_9) ;  /* 0x00000000000c8947 */ /* 0x000fea0003800000 */
[----:B-1----:R-:W0:Y:S02]  /*09b0*/  LDC.64 R6, c[0x0][0x590] ;  /* 0x00016400ff067b82 */ /* 0x002e240000000a00 */
[----:B0-----:R0:W5:Y:S01]  /*09c0*/  LDG.E R35, desc[UR36][R6.64] ;  /* 0x0000002406237981 */ /* 0x001162000c1e1900 */
[----:B------:R-:W-:Y:S05]  /*09d0*/  BRA `(.L_x_8) ;  /* 0x0000000000087947 */ /* 0x000fea0003800000 */
.L_x_9:
[----:B------:R-:W-:Y:S02]  /*09e0*/  ULDC UR4, c[0x0][0x584] ;  /* 0x0001610000047ab9 */ /* 0x000fe40000000800 */
[----:B0-----:R-:W-:-:S07]  /*09f0*/  IMAD.U32 R35, RZ, RZ, UR4 ;  /* 0x00000004ff237e24 */ /* 0x001fce000f8e00ff */
.L_x_8:
[----:B------:R-:W3:Y:S01]  /*0a00*/  LDC R23, c[0x0][0x65c] ;  /* 0x00019700ff177b82 */ /* 0x000ee20000000800 */
[----:B------:R-:W4:Y:S01]  /*0a10*/  S2R R14, SR_CTAID.Y ;  /* 0x00000000000e7919 */ /* 0x000f220000002600 */
[----:B------:R-:W-:Y:S01]  /*0a20*/  ULDC UR6, c[0x0][0x28c] ;  /* 0x0000a30000067ab9 */ /* 0x000fe20000000800 */
[----:B------:R-:W-:Y:S01]  /*0a30*/  ISETP.NE.AND P0, PT, R8, 0x2, PT ;  /* 0x000000020800780c */ /* 0x000fe20003f05270 */
[----:B------:R-:W-:Y:S01]  /*0a40*/  UIADD3 UR6, UR6, 0xff, URZ ;  /* 0x000000ff06067890 */ /* 0x000fe2000fffe03f */
[----:B012---:R-:W0:Y:S01]  /*0a50*/  S2R R6, SR_CTAID.X ;  /* 0x0000000000067919 */ /* 0x007e220000002500 */
[----:B------:R-:W-:Y:S01]  /*0a60*/  UMOV UR38, URZ ;  /* 0x0000003f00267c82 */ /* 0x000fe20008000000 */
[----:B------:R-:W-:Y:S01]  /*0a70*/  UMOV UR39, URZ ;  /* 0x0000003f00277c82 */ /* 0x000fe20008000000 */
[----:B------:R-:W-:Y:S01]  /*0a80*/  USHF.R.S32.HI UR7, URZ, 0x1f, UR6 ;  /* 0x0000001f3f077899 */ /* 0x000fe20008011406 */
[----:B------:R-:W-:-:S03]  /*0a90*/  ULDC.64 UR8, c[0x0][0x650] ;  /* 0x0001940000087ab9 */ /* 0x000fc60000000a00 */
[----:B------:R-:W-:-:S04]  /*0aa0*/  ULEA.HI UR7, UR7, UR6, URZ, 0x8 ;  /* 0x0000000607077291 */ /* 0x000fc8000f8f403f */
[----:B------:R-:W-:Y:S01]  /*0ab0*/  USHF.R.S32.HI UR40, URZ, 0x8, UR7 ;  /* 0x000000083f287899 */ /* 0x000fe20008011407 */
[----:B---3--:R-:W-:-:S04]  /*0ac0*/  ISETP.NE.AND P1, PT, R23, 0x1, PT ;  /* 0x000000011700780c */ /* 0x008fc80003f25270 */
[----:B------:R-:W-:-:S09]  /*0ad0*/  P2R R0, PR, RZ, 0x2 ;  /* 0x00000002ff007803 */ /* 0x000fd20000000000 */
[----:B------:R-:W0:Y:S01]  /*0ae0*/  @P1 LDC R7, c[0x0][0x10] ;  /* 0x00000400ff071b82 */ /* 0x000e220000000800 */
[----:B----4-:R-:W-:Y:S02]  /*0af0*/  @P1 IMAD.MOV.U32 R8, RZ, RZ, R14 ;  /* 0x000000ffff081224 */ /* 0x010fe400078e000e */
[----:B------:R-:W-:Y:S02]  /*0b00*/  @P1 IMAD.MOV.U32 R9, RZ, RZ, RZ ;  /* 0x000000ffff091224 */ /* 0x000fe400078e00ff */
[----:B------:R-:W-:-:S03]  /*0b10*/  @P1 IMAD.MOV.U32 R19, RZ, RZ, RZ ;  /* 0x000000ffff131224 */ /* 0x000fc600078e00ff */
[----:B------:R-:W1:Y:S01]  /*0b20*/  @!P1 LDC R11, c[0x0][0xc] ;  /* 0x00000300ff0b9b82 */ /* 0x000e620000000800 */
[----:B------:R-:W-:Y:S01]  /*0b30*/  ULDC UR4, c[0x0][0xc] ;  /* 0x0000030000047ab9 */ /* 0x000fe20000000800 */
[----:B------:R-:W-:Y:S02]  /*0b40*/  ULDC UR5, c[0x0][0x10] ;  /* 0x0000040000057ab9 */ /* 0x000fe40000000800 */
[----:B------:R-:W-:-:S04]  /*0b50*/  UIMAD.WIDE.U32 UR4, UR4, UR5, URZ ;  /* 0x00000005040472a5 */ /* 0x000fc8000f8e003f */
[----:B------:R-:W2:Y:S01]  /*0b60*/  LDC R16, c[0x0][0x14] ;  /* 0x00000500ff107b82 */ /* 0x000ea20000000800 */
[----:B0-----:R-:W-:-:S04]  /*0b70*/  @P1 IMAD.WIDE.U32 R8, R6, R7, R8 ;  /* 0x0000000706081225 */ /* 0x001fc800078e0008 */
[----:B------:R-:W-:Y:S02]  /*0b80*/  IMAD.MOV.U32 R7, RZ, RZ, RZ ;  /* 0x000000ffff077224 */ /* 0x000fe400078e00ff */
[----:B------:R-:W-:Y:S02]  /*0b90*/  @P1 IMAD.IADD R19, R9, 0x1, R19 ;  /* 0x0000000109131824 */ /* 0x000fe400078e0213 */
[----:B------:R-:W-:Y:S02]  /*0ba0*/  @P1 IMAD.MOV.U32 R22, RZ, RZ, R8 ;  /* 0x000000ffff161224 */ /* 0x000fe400078e0008 */
[----:B-1----:R-:W-:-:S04]  /*0bb0*/  @!P1 IMAD.WIDE.U32 R8, R11, R14, R6 ;  /* 0x0000000e0b089225 */ /* 0x002fc800078e0006 */
[----:B------:R-:W-:Y:S02]  /*0bc0*/  @!P1 IMAD.MOV.U32 R22, RZ, RZ, R8 ;  /* 0x000000ffff169224 */ /* 0x000fe400078e0008 */
[C---:B--2---:R-:W-:Y:S02]  /*0bd0*/  IMAD R11, R16.reuse, UR5, RZ ;  /* 0x00000005100b7c24 */ /* 0x044fe4000f8e02ff */
[----:B------:R-:W-:-:S04]  /*0be0*/  IMAD.WIDE.U32 R16, R16, UR4, RZ ;  /* 0x0000000410107c25 */ /* 0x000fc8000f8e00ff */
[----:B------:R-:W-:Y:S02]  /*0bf0*/  @!P1 IMAD.MOV.U32 R19, RZ, RZ, R9 ;  /* 0x000000ffff139224 */ /* 0x000fe400078e0009 */
[----:B------:R-:W-:Y:S01]  /*0c00*/  IMAD.IADD R0, R17, 0x1, R11 ;  /* 0x0000000111007824 */ /* 0x000fe200078e020b */
[----:B------:R-:W-:Y:S06]  /*0c10*/  @P0 BRA `(.L_x_10) ;  /* 0x0000000000200947 */ /* 0x000fec0003800000 */
[----:B------:R-:W-:Y:S01]  /*0c20*/  UISETP.GE.U32.AND UP0, UPT, UR40, 0xb, UPT ;  /* 0x0000000b2800788c */ /* 0x000fe2000bf06070 */
[----:B------:R-:W-:Y:S01]  /*0c30*/  IADD3 R22, P0, R22, R16, RZ ;  /* 0x0000001016167210 */ /* 0x000fe20007f1e0ff */
[----:B------:R-:W-:Y:S01]  /*0c40*/  UIMAD.WIDE.U32 UR4, UR40, -0x45d1745d, URZ ;  /* 0xba2e8ba3280478a5 */ /* 0x000fe2000f8e003f */
[----:B------:R-:W-:-:S03]  /*0c50*/  UMOV UR39, URZ ;  /* 0x0000003f00277c82 */ /* 0x000fc60008000000 */
[----:B------:R-:W-:Y:S01]  /*0c60*/  USHF.R.U32.HI UR4, URZ, 0x3, UR5 ;  /* 0x000000033f047899 */ /* 0x000fe20008011605 */
[----:B------:R-:W-:-:S03]  /*0c70*/  IMAD.X R19, R0, 0x1, R19, P0 ;  /* 0x0000000100137824 */ /* 0x000fc600000e0613 */
[----:B------:R-:W-:Y:S02]  /*0c80*/  UIMAD UR38, UR4, -0xb, UR40 ;  /* 0xfffffff5042678a4 */ /* 0x000fe4000f8e0228 */
[----:B------:R-:W-:-:S12]  /*0c90*/  @UP0 ULOP3.LUT UR39, UR4, 0x1, URZ, 0xc0, !UPT ;  /* 0x0000000104270892 */ /* 0x000fd8000f8ec03f */
.L_x_10:
[----:B------:R-:W-:Y:S01]  /*0ca0*/  ISETP.GE.U32.AND P0, PT, R22, UR8, PT ;  /* 0x0000000816007c0c */ /* 0x000fe2000bf06070 */
[----:B------:R-:W-:Y:S01]  /*0cb0*/  IMAD.MOV.U32 R33, RZ, RZ, -0x1 ;  /* 0xffffffffff217424 */ /* 0x000fe200078e00ff */
[----:B------:R-:W-:Y:S01]  /*0cc0*/  PRMT R8, RZ, 0x7610, R8 ;  /* 0x00007610ff087816 */ /* 0x000fe20000000008 */
[----:B------:R-:W-:Y:S01]  /*0cd0*/  IMAD.MOV.U32 R32, RZ, RZ, -0x1 ;  /* 0xffffffffff207424 */ /* 0x000fe200078e00ff */
[----:B------:R-:W-:Y:S01]  /*0ce0*/  ISETP.GE.U32.AND.EX P0, PT, R19, UR9, PT, P0 ;  /* 0x0000000913007c0c */ /* 0x000fe2000bf06100 */
[----:B------:R-:W-:-:S12]  /*0cf0*/  IMAD.MOV.U32 R2, RZ, RZ, -0x1 ;  /* 0xffffffffff027424 */ /* 0x000fd800078e00ff */
[----:B------:R-:W-:Y:S05]  /*0d00*/  @P0 BRA `(.L_x_11) ;  /* 0x0000000400600947 */ /* 0x000fea0003800000 */
[----:B------:R-:W0:Y:S01]  /*0d10*/  LDC.64 R20, c[0x0][0x628] ;  /* 0x00018a00ff147b82 */ /* 0x000e220000000a00 */
[----:B------:R-:W-:Y:S02]  /*0d20*/  IMAD.MOV.U32 R8, RZ, RZ, R22 ;  /* 0x000000ffff087224 */ /* 0x000fe400078e0016 */
[----:B------:R-:W-:-:S05]  /*0d30*/  IMAD.MOV.U32 R9, RZ, RZ, R19 ;  /* 0x000000ffff097224 */ /* 0x000fca00078e0013 */
[----:B------:R-:W1:Y:S08]  /*0d40*/  LDC R2, c[0x0][0x630] ;  /* 0x00018c00ff027b82 */ /* 0x000e700000000800 */
[----:B------:R-:W2:Y:S01]  /*0d50*/  LDC.64 R24, c[0x0][0x620] ;  /* 0x00018800ff187b82 */ /* 0x000ea20000000a00 */
[----:B0-----:R-:W-:-:S04]  /*0d60*/  ISETP.NE.U32.AND P0, PT, R20, RZ, PT ;  /* 0x000000ff1400720c */ /* 0x001fc80003f05070 */
[----:B------:R-:W-:-:S13]  /*0d70*/  ISETP.NE.AND.EX P0, PT, R21, RZ, PT, P0 ;  /* 0x000000ff1500720c */ /* 0x000fda0003f05300 */
[----:B-12---:R-:W-:Y:S05]  /*0d80*/  @!P0 BRA `(.L_x_12) ;  /* 0x0000000000288947 */ /* 0x006fea0003800000 */
[----:B------:R-:W0:Y:S02]  /*0d90*/  LDC R13, c[0x0][0x634] ;  /* 0x00018d00ff0d7b82 */ /* 0x000e240000000800 */
[----:B0-----:R-:W-:-:S05]  /*0da0*/  IADD3 R13, P0, R22, R13, RZ ;  /* 0x0000000d160d7210 */ /* 0x001fca0007f1e0ff */
[----:B------:R-:W-:-:S04]  /*0db0*/  IMAD.X R15, RZ, RZ, R19, P0 ;  /* 0x000000ffff0f7224 */ /* 0x000fc800000e0613 */
[----:B------:R-:W-:-:S04]  /*0dc0*/  IMAD.WIDE.U32 R8, R15, R20, RZ ;  /* 0x000000140f087225 */ /* 0x000fc800078e00ff */
[----:B------:R-:W-:-:S04]  /*0dd0*/  IMAD.WIDE.U32 R10, P0, R13, R21, R8 ;  /* 0x000000150d0a7225 */ /* 0x000fc80007800008 */
[----:B------:R-:W-:-:S04]  /*0de0*/  IMAD.WIDE.U32 R8, R13, R20, RZ ;  /* 0x000000140d087225 */ /* 0x000fc800078e00ff */
[----:B------:R-:W-:Y:S01]  /*0df0*/  IMAD.X R13, RZ, RZ, RZ, P0 ;  /* 0x000000ffff0d7224 */ /* 0x000fe200000e06ff */
[----:B------:R-:W-:Y:S01]  /*0e00*/  IADD3 RZ, P0, R9, R10, RZ ;  /* 0x0000000a09ff7210 */ /* 0x000fe20007f1e0ff */
[----:B------:R-:W-:-:S04]  /*0e10*/  IMAD.MOV.U32 R12, RZ, RZ, R11 ;  /* 0x000000ffff0c7224 */ /* 0x000fc800078e000b */
[----:B------:R-:W-:-:S08]  /*0e20*/  IMAD.WIDE.U32.X R8, R15, R21, R12, P0 ;  /* 0x000000150f087225 */ /* 0x000fd000000e040c */
.L_x_12:
[-CC-:B------:R-:W-:Y:S01]  /*0e30*/  SHF.R.U64 R36, R8, R2.reuse, R9.reuse ;  /* 0x0000000208247219 */ /* 0x180fe20000001209 */
[----:B------:R-:W0:Y:S01]  /*0e40*/  LDC R12, c[0x0][0x618] ;  /* 0x00018600ff0c7b82 */ /* 0x000e220000000800 */
[----:B------:R-:W-:Y:S01]  /*0e50*/  SHF.R.U32.HI R7, RZ, R2, R9 ;  /* 0x00000002ff077219 */ /* 0x000fe20000011609 */
[----:B------:R-:W-:Y:S01]  /*0e60*/  IMAD.MOV.U32 R8, RZ, RZ, R22 ;  /* 0x000000ffff087224 */ /* 0x000fe200078e0016 */
[----:B------:R-:W-:Y:S01]  /*0e70*/  IADD3 R11, P0, RZ, -R36, RZ ;  /* 0x80000024ff0b7210 */ /* 0x000fe20007f1e0ff */
[----:B------:R-:W-:Y:S01]  /*0e80*/  IMAD.MOV.U32 R9, RZ, RZ, R19 ;  /* 0x000000ffff097224 */ /* 0x000fe200078e0013 */
[----:B------:R-:W-:Y:S01]  /*0e90*/  I2FP.F32.U32 R2, R6 ;  /* 0x0000000600027245 */ /* 0x000fe20000201000 */
[----:B------:R-:W-:Y:S02]  /*0ea0*/  ULDC UR4, c[0x0][0x150] ;  /* 0x0000540000047ab9 */ /* 0x000fe40000000800 */
[----:B------:R-:W1:Y:S01]  /*0eb0*/  LDC.64 R28, c[0x0][0x640] ;  /* 0x00019000ff1c7b82 */ /* 0x000e620000000a00 */
[----:B------:R-:W-:-:S02]  /*0ec0*/  IMAD.X R13, RZ, RZ, ~R7, P0 ;  /* 0x000000ffff0d7224 */ /* 0x000fc400000e0e07 */
[----:B------:R-:W-:Y:S01]  /*0ed0*/  FMUL R2, R2, UR4 ;  /* 0x0000000402027c20 */ /* 0x000fe20008400000 */
[----:B------:R-:W-:Y:S01]  /*0ee0*/  IMAD.WIDE.U32 R8, R11, R24, R8 ;  /* 0x000000180b087225 */ /* 0x000fe200078e0008 */
[----:B------:R-:W-:-:S03]  /*0ef0*/  ULDC UR4, c[0x0][0x154] ;  /* 0x0000550000047ab9 */ /* 0x000fc60000000800 */
[----:B------:R-:W-:Y:S01]  /*0f00*/  IMAD R10, R13, R24, RZ ;  /* 0x000000180d0a7224 */ /* 0x000fe200078e02ff */
[----:B------:R-:W2:Y:S01]  /*0f10*/  LDC R7, c[0x0][0x144] ;  /* 0x00005100ff077b82 */ /* 0x000ea20000000800 */
[----:B------:R-:W3:Y:S02]  /*0f20*/  F2I.U32.TRUNC.NTZ R2, R2 ;  /* 0x0000000200027305 */ /* 0x000ee4000020f000 */
[----:B------:R-:W-:-:S04]  /*0f30*/  IMAD R11, R11, R25, R10 ;  /* 0x000000190b0b7224 */ /* 0x000fc800078e020a */
[----:B------:R-:W-:Y:S01]  /*0f40*/  IMAD.IADD R9, R9, 0x1, R11 ;  /* 0x0000000109097824 */ /* 0x000fe200078e020b */
[----:B------:R-:W4:Y:S01]  /*0f50*/  LDC R24, c[0x0][0x608] ;  /* 0x00018200ff187b82 */ /* 0x000f220000000800 */
[----:B------:R-:W-:-:S03]  /*0f60*/  IMAD.MOV.U32 R11, RZ, RZ, -0x1 ;  /* 0xffffffffff0b7424 */ /* 0x000fc600078e00ff */
[--C-:B0-----:R-:W-:Y:S02]  /*0f70*/  SHF.R.U64 R20, R8, R12, R9.reuse ;  /* 0x0000000c08147219 */ /* 0x101fe40000001209 */
[----:B------:R-:W-:Y:S02]  /*0f80*/  I2FP.F32.U32 R8, R14 ;  /* 0x0000000e00087245 */ /* 0x000fe40000201000 */
[----:B------:R-:W0:Y:S01]  /*0f90*/  LDC R26, c[0x0][0x658] ;  /* 0x00019600ff1a7b82 */ /* 0x000e220000000800 */
[----:B-1----:R-:W-:Y:S01]  /*0fa0*/  ISETP.NE.U32.AND P0, PT, R28, RZ, PT ;  /* 0x000000ff1c00720c */ /* 0x002fe20003f05070 */
[----:B---3--:R-:W-:Y:S02]  /*0fb0*/  IMAD.MOV R10, RZ, RZ, -R2 ;  /* 0x000000ffff0a7224 */ /* 0x008fe400078e0a02 */
[----:B------:R-:W-:Y:S01]  /*0fc0*/  FMUL R8, R8, UR4 ;  /* 0x0000000408087c20 */ /* 0x000fe20008400000 */
[----:B------:R-:W-:Y:S02]  /*0fd0*/  SHF.R.U32.HI R9, RZ, R12, R9 ;  /* 0x0000000cff097219 */ /* 0x000fe40000011609 */
[----:B------:R-:W-:Y:S01]  /*0fe0*/  ISETP.NE.AND.EX P0, PT, R29, RZ, PT, P0 ;  /* 0x000000ff1d00720c */ /* 0x000fe20003f05300 */
[----:B------:R1:W3:Y:S01]  /*0ff0*/  F2I.U32.TRUNC.NTZ R15, R8 ;  /* 0x00000008000f7305 */ /* 0x0002e2000020f000 */
[----:B------:R-:W1:Y:S01]  /*1000*/  LDC R21, c[0x0][0x148] ;  /* 0x00005200ff157b82 */ /* 0x000e620000000800 */
[----:B--2---:R-:W-:-:S07]  /*1010*/  IMAD R2, R7, R10, R6 ;  /* 0x0000000a07027224 */ /* 0x004fce00078e0206 */
[----:B------:R-:W2:Y:S01]  /*1020*/  LDC R33, c[0x0][0x600] ;  /* 0x00018000ff217b82 */ /* 0x000ea20000000800 */
[-CC-:B----4-:R-:W-:Y:S02]  /*1030*/  SHF.R.U64 R32, R20, R24.reuse, R9.reuse ;  /* 0x0000001814207219 */ /* 0x190fe40000001209 */
[----:B------:R-:W-:Y:S01]  /*1040*/  SHF.R.U32.HI R7, RZ, R24, R9 ;  /* 0x00000018ff077219 */ /* 0x000fe20000011609 */
[----:B------:R-:W-:-:S04]  /*1050*/  IMAD.MOV.U32 R9, RZ, RZ, 0x1 ;  /* 0x00000001ff097424 */ /* 0x000fc800078e00ff */
[----:B------:R-:W4:Y:S01]  /*1060*/  LDC R27, c[0x0][0x648] ;  /* 0x00019200ff1b7b82 */ /* 0x000f220000000800 */
[-C--:B0-----:R-:W-:Y:S02]  /*1070*/  SHF.L.U32 R6, R11, R26.reuse, RZ ;  /* 0x0000001a0b067219 */ /* 0x081fe400000006ff */
[--C-:B------:R-:W-:Y:S02]  /*1080*/  SHF.R.U64 R24, R32, R26, R7.reuse ;  /* 0x0000001a20187219 */ /* 0x100fe40000001207 */
[----:B------:R-:W-:Y:S02]  /*1090*/  LOP3.LUT R13, RZ, R6, RZ, 0x33, !PT ;  /* 0x00000006ff0d7212 */ /* 0x000fe400078e33ff */
[-C--:B------:R-:W-:Y:S01]  /*10a0*/  SHF.R.U32.HI R7, RZ, R26.reuse, R7 ;  /* 0x0000001aff077219 */ /* 0x080fe20000011607 */
[----:B------:R-:W0:Y:S01]  /*10b0*/  LDC R31, c[0x0][0x638] ;  /* 0x00018e00ff1f7b82 */ /* 0x000e220000000800 */
[----:B------:R-:W-:Y:S01]  /*10c0*/  SHF.L.U32 R12, R9, R26, RZ ;  /* 0x0000001a090c7219 */ /* 0x000fe200000006ff */
[----:B------:R-:W-:-:S06]  /*10d0*/  IMAD.MOV.U32 R6, RZ, RZ, R24 ;  /* 0x000000ffff067224 */ /* 0x000fcc00078e0018 */
[----:B------:R-:W0:Y:S01]  /*10e0*/  LDC R30, c[0x0][0x610] ;  /* 0x00018400ff1e7b82 */ /* 0x000e220000000800 */
[----:B-1-3--:R-:W-:Y:S05]  /*10f0*/  @!P0 BRA `(.L_x_13) ;  /* 0x0000000000288947 */ /* 0x00afea0003800000 */
[----:B------:R-:W1:Y:S02]  /*1100*/  LDC R11, c[0x0][0x64c] ;  /* 0x00019300ff0b7b82 */ /* 0x000e640000000800 */
[----:B-1----:R-:W-:-:S05]  /*1110*/  IADD3 R11, P0, R24, R11, RZ ;  /* 0x0000000b180b7210 */ /* 0x002fca0007f1e0ff */
        /* <DEDUP_REMOVED lines=8> */
.L_x_13:
[----:B----4-:R-:W-:Y:S01]  /*11a0*/  SHF.R.U64 R6, R6, R27, R7 ;  /* 0x0000001b06067219 */ /* 0x010fe20000001207 */
[----:B--2---:R-:W-:Y:S01]  /*11b0*/  VIADD R7, R33, 0xffffffff ;  /* 0xffffffff21077836 */ /* 0x004fe20000000000 */
[----:B------:R-:W-:Y:S01]  /*11c0*/  LOP3.LUT R13, R32, R13, RZ, 0xc0, !PT ;  /* 0x0000000d200d7212 */ /* 0x000fe200078ec0ff */
[----:B------:R-:W-:Y:S02]  /*11d0*/  IMAD.MOV R15, RZ, RZ, -R15 ;  /* 0x000000ffff0f7224 */ /* 0x000fe400078e0a0f */
[----:B------:R-:W-:Y:S01]  /*11e0*/  IMAD.MOV R8, RZ, RZ, -R6 ;  /* 0x000000ffff087224 */ /* 0x000fe200078e0a06 */
[----:B------:R-:W-:Y:S01]  /*11f0*/  LOP3.LUT R7, R20, R7, RZ, 0xc0, !PT ;  /* 0x0000000714077212 */ /* 0x000fe200078ec0ff */
[----:B------:R-:W-:Y:S02]  /*1200*/  IMAD R13, R12, R6, R13 ;  /* 0x000000060c0d7224 */ /* 0x000fe400078e020d */
[----:B------:R-:W-:Y:S02]  /*1210*/  @P1 IMAD R2, R21, R15, R14 ;  /* 0x0000000f15021224 */ /* 0x000fe400078e020e */
[----:B0-----:R-:W-:-:S02]  /*1220*/  IMAD R6, R8, R31, R24 ;  /* 0x0000001f08067224 */ /* 0x001fc400078e0218 */
[----:B------:R-:W-:Y:S02]  /*1230*/  IMAD R2, R13, R30, R2 ;  /* 0x0000001e0d027224 */ /* 0x000fe400078e0202 */
[----:B------:R-:W-:Y:S02]  /*1240*/  IMAD R33, R6, R33, R7 ;  /* 0x0000002106217224 */ /* 0x000fe400078e0207 */
[----:B------:R-:W-:-:S03]  /*1250*/  IMAD.MOV.U32 R8, RZ, RZ, 0x1 ;  /* 0x00000001ff087424 */ /* 0x000fc600078e00ff */
[----:B------:R-:W-:Y:S02]  /*1260*/  SEL R32, R33, R2, !P1 ;  /* 0x0000000221207207 */ /* 0x000fe40004800000 */
[----:B------:R-:W-:Y:S01]  /*1270*/  SEL R33, R2, R33, !P1 ;  /* 0x0000002102217207 */ /* 0x000fe20004800000 */
[----:B------:R-:W-:-:S07]  /*1280*/  IMAD.MOV.U32 R2, RZ, RZ, R36 ;  /* 0x000000ffff027224 */ /* 0x000fce00078e0024 */
.L_x_11:
[----:B------:R-:W-:Y:S05]  /*1290*/  @!P2 BRA `(.L_x_14) ;  /* 0x000000200078a947 */ /* 0x000fea0003800000 */
[----:B------:R-:W-:-:S13]  /*12a0*/  ISETP.GT.U32.AND P0, PT, R37, 0x1, PT ;  /* 0x000000012500780c */ /* 0x000fda0003f04070 */
[----:B------:R-:W-:Y:S05]  /*12b0*/  @P0 EXIT ;  /* 0x000000000000094d */ /* 0x000fea0003800000 */
.L_x_15:
[----:B------:R-:W-:-:S08]  /*12c0*/  NOP ;  /* 0x0000000000007918 */ /* 0x000fd00000000000 */
[----:B------:R-:W0:Y:S02]  /*12d0*/  USETMAXREG.TRY_ALLOC.CTAPOOL UP0, 0xe8 ;  /* 0x000000e8000079c8 */ /* 0x000e240008000600 */
[----:B0-----:R-:W-:-:S13]  /*12e0*/  PLOP3.LUT P0, PT, PT, PT, UP0, 0x80, 0x0 ;  /* 0x000000000000781c */ /* 0x001fda0003f0f008 */
[----:B------:R-:W-:Y:S05]  /*12f0*/  @!P0 BRA `(.L_x_15) ;  /* 0xfffffffc00f08947 */ /* 0x000fea000383ffff */
[----:B------:R-:W-:-:S13]  /*1300*/  LOP3.LUT P0, RZ, R8, 0xff, RZ, 0xc0, !PT ;  /* 0x000000ff08ff7812 */ /* 0x000fda000780c0ff */
[----:B------:R-:W-:Y:S05]  /*1310*/  @!P0 EXIT ;  /* 0x000000000000894d */ /* 0x000fea0003800000 */
[----:B------:R-:W0:Y:S01]  /*1320*/  S2UR UR4, SR_CgaCtaId ;  /* 0x00000000000479c3 */ /* 0x000e220000008800 */
[----:B------:R-:W-:Y:S01]  /*1330*/  SHF.R.S32.HI R4, RZ, 0x1f, R3 ;  /* 0x0000001fff047819 */ /* 0x000fe20000011403 */
[----:B------:R-:W-:Y:S01]  /*1340*/  UMOV UR41, 0x400 ;  /* 0x0000040000297882 */ /* 0x000fe20000000000 */
[----:B------:R-:W-:Y:S01]  /*1350*/  UISETP.LT.AND UP0, UPT, UR40, 0x1, UPT ;  /* 0x000000012800788c */ /* 0x000fe2000bf01270 */
[----:B------:R-:W-:Y:S01]  /*1360*/  SHF.L.U64.HI R42, R16, 0x1, R0 ;  /* 0x00000001102a7819 */ /* 0x000fe20000010200 */
[----:B------:R-:W-:Y:S01]  /*1370*/  UIADD3 UR5, UR43, -0x1, URZ ;  /* 0xffffffff2b057890 */ /* 0x000fe2000fffe03f */
[CC--:B------:R-:W-:Y:S01]  /*1380*/  LEA.HI R5, R4.reuse, R3.reuse, RZ, 0x2 ;  /* 0x0000000304057211 */ /* 0x0c0fe200078f10ff */
[----:B------:R-:W-:Y:S01]  /*1390*/  USEL UR42, UR40, 0x1, UP0 ;  /* 0x00000001282a7887 */ /* 0x000fe20008000000 */
[----:B------:R-:W1:Y:S01]  /*13a0*/  LDC R40, c[0x0][0x658] ;  /* 0x00019600ff287b82 */ /* 0x000e620000000800 */
[----:B------:R-:W-:Y:S01]  /*13b0*/  LEA.HI R6, R4, R3, RZ, 0x5 ;  /* 0x0000000304067211 */ /* 0x000fe200078f28ff */
[----:B------:R-:W-:Y:S01]  /*13c0*/  UISETP.NE.AND UP0, UPT, UR5, URZ, UPT ;  /* 0x0000003f0500728c */ /* 0x000fe2000bf05270 */
[--C-:B------:R-:W-:Y:S01]  /*13d0*/  SHF.R.S32.HI R36, RZ, 0x2, R5.reuse ;  /* 0x00000002ff247819 */ /* 0x100fe20000011405 */
[----:B------:R-:W-:Y:S01]  /*13e0*/  ULDC UR8, c[0x0][0x284] ;  /* 0x0000a10000087ab9 */ /* 0x000fe20000000800 */
[----:B------:R-:W-:Y:S01]  /*13f0*/  SHF.R.S32.HI R7, RZ, 0x1f, R5 ;  /* 0x0000001fff077819 */ /* 0x000fe20000011405 */
[----:B------:R-:W-:Y:S01]  /*1400*/  USEL UR7, URZ, 0x1, UP0 ;  /* 0x000000013f077887 */ /* 0x000fe20008000000 */
[----:B------:R-:W-:Y:S01]  /*1410*/  LOP3.LUT R4, R5, 0xfffffffc, RZ, 0xc0, !PT ;  /* 0xfffffffc05047812 */ /* 0x000fe200078ec0ff */
[----:B------:R-:W2:Y:S01]  /*1420*/  LDC R41, c[0x0][0x288] ;  /* 0x0000a200ff297b82 */ /* 0x000ea20000000800 */
[----:B------:R-:W-:Y:S01]  /*1430*/  LEA.HI R7, R7, R36, RZ, 0x3 ;  /* 0x0000002407077211 */ /* 0x000fe200078f18ff */
[----:B------:R-:W-:Y:S01]  /*1440*/  USHF.L.U32 UR47, UR40, 0x1, URZ ;  /* 0x00000001282f7899 */ /* 0x000fe2000800063f */
[----:B------:R-:W-:Y:S01]  /*1450*/  SHF.R.S32.HI R5, RZ, 0x5, R6 ;  /* 0x00000005ff057819 */ /* 0x000fe20000011406 */
[----:B------:R-:W-:Y:S01]  /*1460*/  IMAD.IADD R4, R3, 0x1, -R4 ;  /* 0x0000000103047824 */ /* 0x000fe200078e0a04 */
[----:B------:R-:W-:Y:S01]  /*1470*/  LOP3.LUT R7, R7, 0xfffffff8, RZ, 0xc0, !PT ;  /* 0xfffffff807077812 */ /* 0x000fe200078ec0ff */
[----:B------:R-:W-:Y:S01]  /*1480*/  IMAD.MOV.U32 R3, RZ, RZ, -0x1 ;  /* 0xffffffffff037424 */ /* 0x000fe200078e00ff */
[----:B------:R-:W-:Y:S01]  /*1490*/  LOP3.LUT R48, R18, 0x1, RZ, 0xfc, !PT ;  /* 0x0000000112307812 */ /* 0x000fe200078efcff */
[----:B0-----:R-:W-:Y:S01]  /*14a0*/  ULEA UR41, UR4, UR41, 0x18 ;  /* 0x0000002904297291 */ /* 0x001fe2000f8ec03f */
[----:B------:R-:W-:Y:S01]  /*14b0*/  IMAD.SHL.U32 R38, R4, 0x2, RZ ;  /* 0x0000000204267824 */ /* 0x000fe200078e00ff */
[----:B------:R-:W-:Y:S01]  /*14c0*/  USHF.L.U32 UR4, UR5, 0x3, URZ ;  /* 0x0000000305047899 */ /* 0x000fe2000800063f */
[----:B------:R-:W-:Y:S01]  /*14d0*/  IMAD.IADD R36, R36, 0x1, -R7 ;  /* 0x0000000124247824 */ /* 0x000fe200078e0a07 */
[----:B------:R-:W-:Y:S01]  /*14e0*/  UIADD3 UR5, UR41, 0x2c180, URZ ;  /* 0x0002c18029057890 */ /* 0x000fe2000fffe03f */
[----:B------:R-:W-:Y:S01]  /*14f0*/  IMAD.U32 R49, RZ, RZ, UR7 ;  /* 0x00000007ff317e24 */ /* 0x000fe2000f8e00ff */
[----:B------:R-:W-:Y:S01]  /*1500*/  UIADD3 UR6, UR41, 0x180, URZ ;  /* 0x0000018029067890 */ /* 0x000fe2000fffe03f */
[--C-:B------:R-:W-:Y:S01]  /*1510*/  IMAD R44, R5, -0x10, -R36.reuse ;  /* 0xfffffff0052c7824 */ /* 0x100fe200078e0a24 */
[----:B------:R-:W-:Y:S01]  /*1520*/  SHF.R.S32.HI R37, RZ, 0x1f, R36 ;  /* 0x0000001fff257819 */ /* 0x000fe20000011424 */
[----:B------:R-:W-:Y:S01]  /*1530*/  USHF.R.U32.HI UR5, URZ, 0x4, UR5 ;  /* 0x000000043f057899 */ /* 0x000fe20008011605 */
[-C--:B-1----:R-:W-:Y:S01]  /*1540*/  SHF.L.U32 R3, R3, R40.reuse, RZ ;  /* 0x0000002803037219 */ /* 0x082fe200000006ff */
[----:B------:R-:W-:Y:S01]  /*1550*/  USHF.R.U32.HI UR6, URZ, 0x4, UR6 ;  /* 0x000000043f067899 */ /* 0x000fe20008011606 */
[----:B------:R-:W-:Y:S01]  /*1560*/  SHF.R.S32.HI R39, RZ, 0x1f, R38 ;  /* 0x0000001fff277819 */ /* 0x000fe20000011426 */
[----:B------:R-:W-:Y:S01]  /*1570*/  IMAD.WIDE R36, R5, 0x10, R36 ;  /* 0x0000001005247825 */ /* 0x000fe200078e0224 */
[----:B------:R-:W-:Y:S01]  /*1580*/  UIADD3 UR48, UR41, 0xc0, URZ ;  /* 0x000000c029307890 */ /* 0x000fe2000fffe03f */
[----:B------:R-:W-:Y:S01]  /*1590*/  LOP3.LUT R43, RZ, R3, RZ, 0x33, !PT ;  /* 0x00000003ff2b7212 */ /* 0x000fe200078e33ff */
[----:B------:R-:W-:Y:S01]  /*15a0*/  ULOP3.LUT UR4, UR4, 0x8, URZ, 0xc0, !UPT ;  /* 0x0000000804047892 */ /* 0x000fe2000f8ec03f */
[----:B------:R-:W-:Y:S01]  /*15b0*/  IMAD.MOV.U32 R5, RZ, RZ, 0x1 ;  /* 0x00000001ff057424 */ /* 0x000fe200078e00ff */
[----:B------:R-:W-:Y:S01]  /*15c0*/  ULOP3.LUT UR5, UR5, 0x3fff, URZ, 0xc0, !UPT ;  /* 0x00003fff05057892 */ /* 0x000fe2000f8ec03f */
[----:B--2---:R-:W-:Y:S01]  /*15d0*/  IMAD R41, R4, -0x2, R41 ;  /* 0xfffffffe04297824 */ /* 0x004fe200078e0229 */
[----:B------:R-:W-:Y:S01]  /*15e0*/  ULOP3.LUT UR6, UR6, 0x3fff, URZ, 0xc0, !UPT ;  /* 0x00003fff06067892 */ /* 0x000fe2000f8ec03f */
[----:B------:R-:W-:Y:S01]  /*15f0*/  VIADD R44, R44, UR8 ;  /* 0x000000082c2c7c36 */ /* 0x000fe20008000000 */
[----:B------:R-:W-:Y:S01]  /*1600*/  SHF.L.U32 R40, R5, R40, RZ ;  /* 0x0000002805287219 */ /* 0x000fe200000006ff */
[----:B------:R-:W-:-:S02]  /*1610*/  UIADD3 UR42, -UR42, UR40, URZ ;  /* 0x000000282a2a7290 */ /* 0x000fc4000fffe13f */
[----:B------:R-:W-:Y:S02]  /*1620*/  ULEA UR43, UR43, UR48, 0x3 ;  /* 0x000000302b2b7291 */ /* 0x000fe4000f8e183f */
[----:B------:R-:W-:Y:S02]  /*1630*/  ULOP3.LUT UR49, UR4, 0x8, URZ, 0x3c, !UPT ;  /* 0x0000000804317892 */ /* 0x000fe4000f8e3c3f */
[----:B------:R-:W-:Y:S02]  /*1640*/  ULOP3.LUT UR44, UR4, 0x18, URZ, 0x3c, !UPT ;  /* 0x00000018042c7892 */ /* 0x000fe4000f8e3c3f */
[----:B------:R-:W-:Y:S02]  /*1650*/  ULOP3.LUT UR45, UR5, 0x10000, URZ, 0xfc, !UPT ;  /* 0x00010000052d7892 */ /* 0x000fe4000f8efc3f */
[----:B------:R-:W-:-:S12]  /*1660*/  ULOP3.LUT UR46, UR6, 0x10000, URZ, 0xfc, !UPT ;  /* 0x00010000062e7892 */ /* 0x000fd8000f8efc3f */
.L_x_55:
[----:B------:R-:W-:-:S04]  /*1670*/  SHF.L.U32 R0, R49, 0x1f, RZ ;  /* 0x0000001f31007819 */ /* 0x000fc800000006ff */
[----:B0-----:R-:W0:Y:S02]  /*1680*/  SYNCS.PHASECHK.TRANS64.TRYWAIT P0, [UR43+-0x8], R0 ;  /* 0xfffff800ff0075a7 */ /* 0x001e24000800016b */
[----:B01-34-:R-:W-:Y:S05]  /*1690*/  @!P0 BRA `(.L_x_16) ;  /* 0x0000003000948947 */ /* 0x01bfea0003800000 */
.L_x_84:
[----:B------:R-:W-:Y:S02]  /*16a0*/  ULDC UR4, c[0x0][0x28c] ;  /* 0x0000a30000047ab9 */ /* 0x000fe40000000800 */
[----:B------:R-:W-:-:S13]  /*16b0*/  ISETP.LT.AND P0, PT, RZ, UR4, PT ;  /* 0x00000004ff007c0c */ /* 0x000fda000bf01270 */
[----:B------:R-:W-:Y:S05]  /*16c0*/  @P0 BRA `(.L_x_17) ;  /* 0x0000000000400947 */ /* 0x000fea0003800000 */
[----:B0-----:R-:W-:Y:S01]  /*16d0*/  MOV R0, 0x0 ;  /* 0x0000000000007802 */ /* 0x001fe20000000f00 */
[----:B------:R-:W-:Y:S01]  /*16e0*/  ULDC.64 UR4, c[0x4][0x68] ;  /* 0x01001a0000047ab9 */ /* 0x000fe20000000a00 */
[----:B------:R-:W-:Y:S01]  /*16f0*/  ULDC.64 UR6, c[0x4][0x8] ;  /* 0x0100020000067ab9 */ /* 0x000fe20000000a00 */
[----:B------:R-:W-:Y:S01]  /*1700*/  IMAD.U32 R4, RZ, RZ, UR4 ;  /* 0x00000004ff047e24 */ /* 0x000fe2000f8e00ff */
[----:B------:R0:W1:Y:S01]  /*1710*/  LDC.64 R14, c[0x4][R0] ;  /* 0x01000000000e7b82 */ /* 0x0000620000000a00 */
[----:B------:R-:W-:Y:S01]  /*1720*/  IMAD.U32 R5, RZ, RZ, UR5 ;  /* 0x00000005ff057e24 */ /* 0x000fe2000f8e00ff */
[----:B------:R-:W-:Y:S01]  /*1730*/  ULDC.64 UR4, c[0x4][0x70] ;  /* 0x01001c0000047ab9 */ /* 0x000fe20000000a00 */
[----:B------:R-:W-:Y:S02]  /*1740*/  IMAD.U32 R10, RZ, RZ, UR6 ;  /* 0x00000006ff0a7e24 */ /* 0x000fe4000f8e00ff */
[----:B------:R-:W-:Y:S02]  /*1750*/  IMAD.U32 R6, RZ, RZ, UR4 ;  /* 0x00000004ff067e24 */ /* 0x000fe4000f8e00ff */
[----:B------:R-:W-:-:S02]  /*1760*/  IMAD.U32 R7, RZ, RZ, UR5 ;  /* 0x00000005ff077e24 */ /* 0x000fc4000f8e00ff */
[----:B------:R-:W-:Y:S02]  /*1770*/  IMAD.U32 R11, RZ, RZ, UR7 ;  /* 0x00000007ff0b7e24 */ /* 0x000fe4000f8e00ff */
[----:B------:R-:W-:Y:S02]  /*1780*/  IMAD.MOV.U32 R8, RZ, RZ, 0x1e1 ;  /* 0x000001e1ff087424 */ /* 0x000fe400078e00ff */
[----:B------:R-:W-:Y:S02]  /*1790*/  IMAD.MOV.U32 R12, RZ, RZ, 0x1 ;  /* 0x00000001ff0c7424 */ /* 0x000fe400078e00ff */
[----:B0-----:R-:W-:-:S07]  /*17a0*/  IMAD.MOV.U32 R13, RZ, RZ, RZ ;  /* 0x000000ffff0d7224 */ /* 0x001fce00078e00ff */
[----:B------:R-:W-:-:S07]  /*17b0*/  LEPC R20, `(.L_x_17) ;  /* 0x000000001014794e */ /* 0x000fce0000000000 */
[----:B-1---5:R-:W-:Y:S05]  /*17c0*/  CALL.ABS.NOINC R14 ;  /* 0x000000000e007343 */ /* 0x022fea0003c00000 */
.L_x_17:
[----:B------:R-:W-:-:S13]  /*17d0*/  ISETP.NE.AND P0, PT, R48, 0x3, PT ;  /* 0x000000033000780c */ /* 0x000fda0003f05270 */
[----:B------:R-:W-:Y:S05]  /*17e0*/  @!P0 BRA `(.L_x_18) ;  /* 0x0000000000048947 */ /* 0x000fea0003800000 */
[----:B------:R-:W-:Y:S01]  /*17f0*/  BPT.TRAP 0x1 ;  /* 0x000000040000795c */ /* 0x000fe20000300000 */
.L_x_18:
[----:B0-----:R-:W-:Y:S02]  /*1800*/  IMAD.U32 R3, RZ, RZ, UR38 ;  /* 0x00000026ff037e24 */ /* 0x001fe4000f8e00ff */
[----:B------:R-:W-:-:S03]  /*1810*/  IMAD.U32 R0, RZ, RZ, UR39 ;  /* 0x00000027ff007e24 */ /* 0x000fc6000f8e00ff */
[----:B------:R-:W-:Y:S02]  /*1820*/  LEA R3, R3, UR41, 0x3 ;  /* 0x0000002903037c11 */ /* 0x000fe4000f8e18ff */
[----:B------:R-:W-:-:S04]  /*1830*/  SHF.L.U32 R0, R0, 0x1f, RZ ;  /* 0x0000001f00007819 */ /* 0x000fc800000006ff */
[----:B------:R0:W1:Y:S01]  /*1840*/  SYNCS.PHASECHK.TRANS64.TRYWAIT P1, [R3+URZ], R0 ;  /* 0x00000000030075a7 */ /* 0x000062000802017f */
[----:B------:R-:W-:Y:S05]  /*1850*/  @!P0 BRA `(.L_x_19) ;  /* 0x0000000000048947 */ /* 0x000fea0003800000 */
[----:B------:R-:W-:Y:S01]  /*1860*/  BPT.TRAP 0x1 ;  /* 0x000000040000795c */ /* 0x000fe20000300000 */
.L_x_19:
[----:B-1----:R-:W-:Y:S05]  /*1870*/  @P1 BRA `(.L_x_20) ;  /* 0x0000000000081947 */ /* 0x002fea0003800000 */
[----:B------:R-:W1:Y:S02]  /*1880*/  SYNCS.PHASECHK.TRANS64.TRYWAIT P1, [R3+URZ], R0 ;  /* 0x00000000030075a7 */ /* 0x000e64000802017f */
[----:B-1----:R-:W-:Y:S05]  /*1890*/  @!P1 BRA `(.L_x_21) ;  /* 0x00000030002c9947 */ /* 0x002fea0003800000 */
.L_x_20:
[----:B------:R-:W-:Y:S05]  /*18a0*/  WARPSYNC.ALL ;  /* 0x0000000000007948 */ /* 0x000fea0003800000 */
[----:B------:R-:W-:Y:S01]  /*18b0*/  ULEA UR8, UR38, UR46, 0xa ;  /* 0x0000002e26087291 */ /* 0x000fe2000f8e503f */
[----:B------:R-:W-:Y:S01]  /*18c0*/  WARPGROUP.ARRIVE ;  /* 0x00000000000079c5 */ /* 0x000fe20000000000 */
[----:B------:R-:W-:Y:S01]  /*18d0*/  ULEA UR9, UR38, UR45, 0x8 ;  /* 0x0000002d26097291 */ /* 0x000fe2000f8e403f */
[----:B01----:R-:W-:Y:S01]  /*18e0*/  IMAD.U32 R0, RZ, RZ, UR42 ;  /* 0x0000002aff007e24 */ /* 0x003fe2000f8e00ff */
[----:B------:R-:W-:Y:S01]  /*18f0*/  UMOV UR5, 0x40000040 ;  /* 0x4000004000057882 */ /* 0x000fe20000000000 */
[----:B------:R-:W-:-:S02]  /*1900*/  UMOV UR7, 0x40000040 ;  /* 0x4000004000077882 */ /* 0x000fc40000000000 */
[----:B------:R-:W-:Y:S01]  /*1910*/  UMOV UR4, UR8 ;  /* 0x0000000800047c82 */ /* 0x000fe20008000000 */
[----:B------:R-:W-:Y:S01]  /*1920*/  ISETP.GE.AND P1, PT, R0, 0x1, PT ;  /* 0x000000010000780c */ /* 0x000fe20003f26270 */
[----:B------:R-:W-:Y:S02]  /*1930*/  UMOV UR6, UR9 ;  /* 0x0000000900067c82 */ /* 0x000fe40008000000 */
[----:B------:R-:W-:Y:S01]  /*1940*/  IGMMA.64x16x32.S8.S8 R24, gdesc[UR4], RZ, !UPT, gsb0 ;  /* 0x00600000041879f1 */ /* 0x000fe2000c0410ff */
[----:B------:R-:W-:Y:S02]  /*1950*/  UIADD3 UR4, UR8, 0x2, URZ ;  /* 0x0000000208047890 */ /* 0x000fe4000fffe03f */
[----:B------:R-:W-:Y:S01]  /*1960*/  UIADD3 UR6, UR9, 0x2, URZ ;  /* 0x0000000209067890 */ /* 0x000fe2000fffe03f */
[----:B------:R-:W-:Y:S01]  /*1970*/  UMOV UR5, 0x40000040 ;  /* 0x4000004000057882 */ /* 0x000fe20000000000 */
[----:B------:R-:W-:Y:S01]  /*1980*/  UMOV UR7, 0x40000040 ;  /* 0x4000004000077882 */ /* 0x000fe20000000000 */
[----:B------:R-:W-:-:S02]  /*1990*/  WARPGROUP.DEPBAR.LE gsb0, 0x0 ;  /* 0x00008000000079c5 */ /* 0x000fc40000010000 */
[----:B------:R-:W-:-:S06]  /*19a0*/  WARPGROUP.ARRIVE ;  /* 0x00000000000079c5 */ /* 0x000fcc0000000000 */
[----:B------:R-:W-:Y:S01]  /*19b0*/  IGMMA.64x16x32.S8.S8 R24, gdesc[UR4], R24, gsb0 ;  /* 0x00600000041879f1 */ /* 0x000fe20008041018 */
[----:B------:R-:W-:Y:S02]  /*19c0*/  UIADD3 UR4, UR8, 0x4, URZ ;  /* 0x0000000408047890 */ /* 0x000fe4000fffe03f */
[----:B------:R-:W-:Y:S01]  /*19d0*/  UIADD3 UR6, UR9, 0x4, URZ ;  /* 0x0000000409067890 */ /* 0x000fe2000fffe03f */
[----:B------:R-:W-:Y:S01]  /*19e0*/  UMOV UR5, 0x40000040 ;  /* 0x4000004000057882 */ /* 0x000fe20000000000 */
[----:B------:R-:W-:Y:S01]  /*19f0*/  UMOV UR7, 0x40000040 ;  /* 0x4000004000077882 */ /* 0x000fe20000000000 */
[----:B------:R-:W-:Y:S02]  /*1a00*/  WARPGROUP.DEPBAR.LE gsb0, 0x0 ;  /* 0x00008000000079c5 */ /* 0x000fe40000010000 */
        /* <DEDUP_REMOVED lines=36> */
[----:B------:R-:W-:Y:S03]  /*1c50*/  IGMMA.64x16x32.S8.S8 R24, gdesc[UR4], R24, gsb0 ;  /* 0x00600000041879f1 */ /* 0x000fe60008041018 */
[----:B------:R-:W-:Y:S02]  /*1c60*/  WARPGROUP.DEPBAR.LE gsb0, 0x0 ;  /* 0x00008000000079c5 */ /* 0x000fe40000010000 */
[----:B------:R-:W-:Y:S05]  /*1c70*/  @!P1 BRA `(.L_x_22) ;  /* 0x0000000400809947 */ /* 0x000fea0003800000 */
[----:B------:R-:W-:Y:S01]  /*1c80*/  UIADD3 UR8, UR38, 0x1, URZ ;  /* 0x0000000126087890 */ /* 0x000fe2000fffe03f */
[----:B------:R-:W-:Y:S01]  /*1c90*/  IMAD.U32 R0, RZ, RZ, UR42 ;  /* 0x0000002aff007e24 */ /* 0x000fe2000f8e00ff */
[----:B------:R-:W-:Y:S02]  /*1ca0*/  UMOV UR9, UR38 ;  /* 0x0000002600097c82 */ /* 0x000fe40008000000 */
[----:B------:R-:W-:-:S04]  /*1cb0*/  UISETP.NE.AND UP0, UPT, UR8, 0xb, UPT ;  /* 0x0000000b0800788c */ /* 0x000fc8000bf05270 */
[----:B------:R-:W-:Y:S02]  /*1cc0*/  USEL UR4, URZ, 0x1, UP0 ;  /* 0x000000013f047887 */ /* 0x000fe40008000000 */
[----:B------:R-:W-:Y:S02]  /*1cd0*/  USEL UR8, UR8, URZ, UP0 ;  /* 0x0000003f08087287 */ /* 0x000fe40008000000 */
[----:B------:R-:W-:-:S06]  /*1ce0*/  ULOP3.LUT UR4, UR39, UR4, URZ, 0x3c, !UPT ;  /* 0x0000000427047292 */ /* 0x000fcc000f8e3c3f */
[----:B------:R-:W-:-:S07]  /*1cf0*/  IMAD.U32 R5, RZ, RZ, UR4 ;  /* 0x00000004ff057e24 */ /* 0x000fce000f8e00ff */
.L_x_29:
[----:B01----:R-:W-:Y:S05]  /*1d00*/  @!P0 BRA `(.L_x_23) ;  /* 0x0000000000048947 */ /* 0x003fea0003800000 */
[----:B------:R-:W-:Y:S01]  /*1d10*/  BPT.TRAP 0x1 ;  /* 0x000000040000795c */ /* 0x000fe20000300000 */
.L_x_23:
[----:B------:R-:W-:Y:S01]  /*1d20*/  ULEA UR4, UR8, UR41, 0x3 ;  /* 0x0000002908047291 */ /* 0x000fe2000f8e183f */
[----:B------:R-:W-:-:S08]  /*1d30*/  SHF.L.U32 R3, R5, 0x1f, RZ ;  /* 0x0000001f05037819 */ /* 0x000fd000000006ff */
[----:B------:R0:W1:Y:S01]  /*1d40*/  SYNCS.PHASECHK.TRANS64.TRYWAIT P1, [UR4], R3 ;  /* 0x00000003ff0075a7 */ /* 0x0000620008020144 */
[----:B------:R-:W-:Y:S05]  /*1d50*/  @!P0 BRA `(.L_x_24) ;  /* 0x0000000000048947 */ /* 0x000fea0003800000 */
[----:B------:R-:W-:Y:S01]  /*1d60*/  BPT.TRAP 0x1 ;  /* 0x000000040000795c */ /* 0x000fe20000300000 */
.L_x_24:
[----:B-1----:R-:W-:Y:S05]  /*1d70*/  @P1 BRA `(.L_x_25) ;  /* 0x0000000000081947 */ /* 0x002fea0003800000 */
[----:B------:R-:W1:Y:S02]  /*1d80*/  SYNCS.PHASECHK.TRANS64.TRYWAIT P1, [UR4], R3 ;  /* 0x00000003ff0075a7 */ /* 0x000e640008020144 */
[----:B-1----:R-:W-:Y:S05]  /*1d90*/  @!P1 BRA `(.L_x_26) ;  /* 0x0000002c00009947 */ /* 0x002fea0003800000 */
.L_x_25:
[----:B------:R-:W-:Y:S01]  /*1da0*/  ULEA UR11, UR8, UR46, 0xa ;  /* 0x0000002e080b7291 */ /* 0x000fe2000f8e503f */
[----:B------:R-:W-:Y:S01]  /*1db0*/  WARPGROUP.ARRIVE ;  /* 0x00000000000079c5 */ /* 0x000fe20000000000 */
[----:B------:R-:W-:Y:S01]  /*1dc0*/  ULEA UR10, UR8, UR45, 0x8 ;  /* 0x0000002d080a7291 */ /* 0x000fe2000f8e403f */
[----:B------:R-:W-:Y:S01]  /*1dd0*/  UMOV UR5, 0x40000040 ;  /* 0x4000004000057882 */ /* 0x000fe20000000000 */
[----:B------:R-:W-:-:S03]  /*1de0*/  UMOV UR7, 0x40000040 ;  /* 0x4000004000077882 */ /* 0x000fc60000000000 */
[----:B------:R-:W-:Y:S02]  /*1df0*/  UMOV UR4, UR11 ;  /* 0x0000000b00047c82 */ /* 0x000fe40008000000 */
[----:B------:R-:W-:Y:S02]  /*1e00*/  UMOV UR6, UR10 ;  /* 0x0000000a00067c82 */ /* 0x000fe40008000000 */
[----:B------:R-:W-:Y:S01]  /*1e10*/  IGMMA.64x16x32.S8.S8 R24, gdesc[UR4], R24, gsb0 ;  /* 0x00600000041879f1 */ /* 0x000fe20008041018 */
        /* <DEDUP_REMOVED lines=51> */
[----:B------:R-:W-:Y:S01]  /*2150*/  BPT.TRAP 0x1 ;  /* 0x000000040000795c */ /* 0x000fe20000300000 */
.L_x_27:
[----:B------:R-:W-:Y:S01]  /*2160*/  ULEA UR4, UR9, UR41, 0x3 ;  /* 0x0000002909047291 */ /* 0x000fe2000f8e183f */
[----:B------:R-:W-:-:S03]  /*2170*/  ISETP.GT.U32.AND P1, PT, R18, 0x1, PT ;  /* 0x000000011200780c */ /* 0x000fc60003f24070 */
[----:B------:R-:W-:-:S04]  /*2180*/  UIADD3 UR4, UR4, 0x58, URZ ;  /* 0x0000005804047890 */ /* 0x000fc8000fffe03f */
[----:B------:R-:W-:-:S09]  /*2190*/  UPRMT UR4, URZ, 0x654, UR4 ;  /* 0x000006543f047896 */ /* 0x000fd20008000004 */
[----:B------:R-:W-:Y:S01]  /*21a0*/  SYNCS.ARRIVE.TRANS64.RED.A1T0 RZ, [UR4], RZ ;  /* 0x000000ffffff79a7 */ /* 0x000fe20008100404 */
[----:B------:R-:W-:Y:S05]  /*21b0*/  @P1 BRA `(.L_x_28) ;  /* 0x0000000000041947 */ /* 0x000fea0003800000 */
[----:B------:R-:W-:Y:S01]  /*21c0*/  BPT.TRAP 0x1 ;  /* 0x000000040000795c */ /* 0x000fe20000300000 */
.L_x_28:
[----:B------:R-:W-:Y:S01]  /*21d0*/  UIADD3 UR8, UR8, 0x1, URZ ;  /* 0x0000000108087890 */ /* 0x000fe2000fffe03f */
[C---:B------:R-:W-:Y:S01]  /*21e0*/  ISETP.GT.AND P1, PT, R0.reuse, 0x1, PT ;  /* 0x000000010000780c */ /* 0x040fe20003f24270 */
[----:B------:R-:W-:Y:S01]  /*21f0*/  UIADD3 UR9, UR9, 0x1, URZ ;  /* 0x0000000109097890 */ /* 0x000fe2000fffe03f */
[----:B------:R-:W-:Y:S01]  /*2200*/  VIADD R0, R0, 0xffffffff ;  /* 0xffffffff00007836 */ /* 0x000fe20000000000 */
[----:B------:R-:W-:Y:S02]  /*2210*/  UISETP.NE.AND UP0, UPT, UR8, 0xb, UPT ;  /* 0x0000000b0800788c */ /* 0x000fe4000bf05270 */
[----:B------:R-:W-:Y:S02]  /*2220*/  UISETP.NE.AND UP1, UPT, UR9, 0xb, UPT ;  /* 0x0000000b0900788c */ /* 0x000fe4000bf25270 */
[----:B------:R-:W-:Y:S02]  /*2230*/  USEL UR4, URZ, 0x1, UP0 ;  /* 0x000000013f047887 */ /* 0x000fe40008000000 */
[----:B------:R-:W-:-:S02]  /*2240*/  USEL UR8, UR8, URZ, UP0 ;  /* 0x0000003f08087287 */ /* 0x000fc40008000000 */
[----:B------:R-:W-:Y:S02]  /*2250*/  USEL UR9, UR9, URZ, UP1 ;  /* 0x0000003f09097287 */ /* 0x000fe40008800000 */
[----:B------:R-:W-:Y:S01]  /*2260*/  LOP3.LUT R5, R5, UR4, RZ, 0x3c, !PT ;  /* 0x0000000405057c12 */ /* 0x000fe2000f8e3cff */
[----:B------:R-:W-:Y:S09]  /*2270*/  @P1 BRA `(.L_x_29) ;  /* 0xfffffff800a01947 */ /* 0x000ff2000383ffff */
.L_x_22:
[----:B------:R-:W2:Y:S01]  /*2280*/  LDC R0, c[0x0][0x28c] ;  /* 0x0000a300ff007b82 */ /* 0x000ea20000000800 */
[----:B01----:R-:W-:-:S04]  /*2290*/  IMAD.U32 R3, RZ, RZ, UR49 ;  /* 0x00000031ff037e24 */ /* 0x003fc8000f8e00ff */
[----:B------:R0:W-:Y:S01]  /*22a0*/  SYNCS.ARRIVE.TRANS64.A1T0 RZ, [R3+UR48], RZ ;  /* 0x000000ff03ff79a7 */ /* 0x0001e20008100030 */
[----:B--2---:R-:W-:-:S13]  /*22b0*/  ISETP.GE.AND P1, PT, R0, 0x1, PT ;  /* 0x000000010000780c */ /* 0x004fda0003f26270 */
[----:B0-----:R-:W-:Y:S05]  /*22c0*/  @!P1 BRA `(.L_x_30) ;  /* 0x0000000000349947 */ /* 0x001fea0003800000 */
[----:B------:R-:W-:Y:S05]  /*22d0*/  @!P0 BRA `(.L_x_31) ;  /* 0x0000000000048947 */ /* 0x000fea0003800000 */
[----:B------:R-:W-:Y:S01]  /*22e0*/  BPT.TRAP 0x1 ;  /* 0x000000040000795c */ /* 0x000fe20000300000 */
.L_x_31:
[----:B------:R-:W-:Y:S01]  /*22f0*/  UIADD3 UR6, UR38, UR42, URZ ;  /* 0x0000002a26067290 */ /* 0x000fe2000fffe03f */
[----:B------:R-:W-:-:S03]  /*2300*/  ISETP.GT.U32.AND P0, PT, R18, 0x1, PT ;  /* 0x000000011200780c */ /* 0x000fc60003f04070 */
[----:B------:R-:W-:-:S04]  /*2310*/  UIMAD.WIDE.U32 UR4, UR6, -0x45d1745d, URZ ;  /* 0xba2e8ba3060478a5 */ /* 0x000fc8000f8e003f */
[----:B------:R-:W-:-:S04]  /*2320*/  USHF.R.U32.HI UR4, URZ, 0x3, UR5 ;  /* 0x000000033f047899 */ /* 0x000fc80008011605 */
[----:B------:R-:W-:-:S04]  /*2330*/  UIMAD UR6, UR4, -0xb, UR6 ;  /* 0xfffffff5040678a4 */ /* 0x000fc8000f8e0206 */
[----:B------:R-:W-:-:S04]  /*2340*/  ULEA UR6, UR6, UR41, 0x3 ;  /* 0x0000002906067291 */ /* 0x000fc8000f8e183f */
[----:B------:R-:W-:-:S04]  /*2350*/  UIADD3 UR6, UR6, 0x58, URZ ;  /* 0x0000005806067890 */ /* 0x000fc8000fffe03f */
[----:B------:R-:W-:-:S09]  /*2360*/  UPRMT UR6, URZ, 0x654, UR6 ;  /* 0x000006543f067896 */ /* 0x000fd20008000006 */
[----:B------:R-:W-:Y:S01]  /*2370*/  SYNCS.ARRIVE.TRANS64.RED.A1T0 RZ, [UR6], RZ ;  /* 0x000000ffffff79a7 */ /* 0x000fe20008100406 */
[----:B------:R-:W-:Y:S05]  /*2380*/  @P0 BRA `(.L_x_30) ;  /* 0x0000000000040947 */ /* 0x000fea0003800000 */
[----:B------:R-:W-:Y:S01]  /*2390*/  BPT.TRAP 0x1 ;  /* 0x000000040000795c */ /* 0x000fe20000300000 */
.L_x_30:
[----:B------:R-:W-:Y:S01]  /*23a0*/  SHF.L.U32 R0, R49, 0x1f, RZ ;  /* 0x0000001f31007819 */ /* 0x000fe200000006ff */
[----:B------:R-:W-:Y:S01]  /*23b0*/  UIADD3 UR38, UR38, UR47, URZ ;  /* 0x0000002f26267290 */ /* 0x000fe2000fffe03f */
[----:B------:R-:W-:Y:S01]  /*23c0*/  IMAD.SHL.U32 R21, R32, 0x10, RZ ;  /* 0x0000001020157824 */ /* 0x000fe200078e00ff */
[----:B------:R-:W-:Y:S01]  /*23d0*/  UISETP.GE.U32.AND UP1, UPT, UR47, 0xb, UPT ;  /* 0x0000000b2f00788c */ /* 0x000fe2000bf26070 */
[----:B------:R-:W0:Y:S01]  /*23e0*/  SYNCS.PHASECHK.TRANS64.TRYWAIT P0, [UR43+0x8], R0 ;  /* 0x00000800ff0075a7 */ /* 0x000e22000800016b */
[----:B------:R-:W-:Y:S01]  /*23f0*/  UISETP.GT.U32.AND UP0, UPT, UR38, 0xa, UPT ;  /* 0x0000000a2600788c */ /* 0x000fe2000bf04070 */
[----:B------:R-:W-:Y:S01]  /*2400*/  SHF.R.S32.HI R46, RZ, 0x1f, R2 ;  /* 0x0000001fff2e7819 */ /* 0x000fe20000011402 */
[----:B------:R-:W-:Y:S02]  /*2410*/  UIMAD.WIDE.U32 UR4, UR38, -0x45d1745d, URZ ;  /* 0xba2e8ba3260478a5 */ /* 0x000fe4000f8e003f */
[----:B------:R-:W-:Y:S02]  /*2420*/  UISETP.LT.U32.AND UP0, UPT, UR47, 0xb, UP0 ;  /* 0x0000000b2f00788c */ /* 0x000fe40008701070 */
[----:B------:R-:W-:-:S02]  /*2430*/  USHF.R.U32.HI UR4, URZ, 0x3, UR5 ;  /* 0x000000033f047899 */ /* 0x000fc40008011605 */
[----:B------:R-:W-:Y:S02]  /*2440*/  USEL UR6, URZ, 0x1, !UP0 ;  /* 0x000000013f067887 */ /* 0x000fe4000c000000 */
[----:B------:R-:W-:Y:S02]  /*2450*/  UIMAD UR38, UR4, -0xb, UR38 ;  /* 0xfffffff5042678a4 */ /* 0x000fe4000f8e0226 */
[----:B------:R-:W-:-:S04]  /*2460*/  ULOP3.LUT UR39, UR39, UR6, URZ, 0x3c, !UPT ;  /* 0x0000000627277292 */ /* 0x000fc8000f8e3c3f */
[----:B------:R-:W-:Y:S01]  /*2470*/  @UP1 ULOP3.LUT UR39, UR39, 0x1, UR4, 0x78, !UPT ;  /* 0x0000000127271892 */ /* 0x000fe2000f8e7804 */
[----:B0-----:R-:W-:Y:S11]  /*2480*/  @!P0 BRA `(.L_x_32) ;  /* 0x00000024005c8947 */ /* 0x001ff60003800000 */
.L_x_85:
[----:B0-----:R-:W-:Y:S01]  /*2490*/  IMAD.SHL.U32 R3, R33, 0x40, RZ ;  /* 0x0000004021037824 */ /* 0x001fe200078e00ff */
[----:B------:R-:W-:Y:S01]  /*24a0*/  ULDC UR6, c[0x0][0x284] ;  /* 0x0000a10000067ab9 */ /* 0x000fe20000000800 */
[----:B------:R-:W-:Y:S01]  /*24b0*/  ULDC.64 UR4, c[0x0][0x5d0] ;  /* 0x0001740000047ab9 */ /* 0x000fe20000000a00 */
[----:B------:R-:W-:Y:S01]  /*24c0*/  SHF.R.S32.HI R20, RZ, 0x1f, R21 ;  /* 0x0000001fff147819 */ /* 0x000fe20000011415 */
[----:B------:R-:W-:Y:S01]  /*24d0*/  IMAD R7, R46, UR4, RZ ;  /* 0x000000042e077c24 */ /* 0x000fe2000f8e02ff */
[----:B------:R-:W-:Y:S01]  /*24e0*/  ISETP.GE.AND P0, PT, R3, UR6, PT ;  /* 0x0000000603007c0c */ /* 0x000fe2000bf06270 */
[C---:B------:R-:W-:Y:S01]  /*24f0*/  IMAD.WIDE.U32 R4, R2.reuse, UR4, R38 ;  /* 0x0000000402047c25 */ /* 0x040fe2000f8e0026 */
[----:B------:R-:W-:Y:S02]  /*2500*/  ULDC UR4, c[0x0][0x288] ;  /* 0x0000a20000047ab9 */ /* 0x000fe40000000800 */
[C---:B------:R-:W-:Y:S01]  /*2510*/  ISETP.GE.OR P0, PT, R21.reuse, UR4, P0 ;  /* 0x0000000415007c0c */ /* 0x040fe20008706670 */
[----:B------:R-:W-:Y:S01]  /*2520*/  IMAD R7, R2, UR5, R7 ;  /* 0x0000000502077c24 */ /* 0x000fe2000f8e0207 */
[----:B------:R-:W-:-:S04]  /*2530*/  IADD3 R4, P1, R21, R4, RZ ;  /* 0x0000000415047210 */ /* 0x000fc80007f3e0ff */
[----:B------:R-:W-:-:S07]  /*2540*/  IADD3.X R5, R20, R5, R7, P1, !PT ;  /* 0x0000000514057210 */ /* 0x000fce0000ffe407 */
[----:B------:R-:W-:Y:S05]  /*2550*/  @P0 BRA `(.L_x_33) ;  /* 0x00000008002c0947 */ /* 0x000fea0003800000 */
[----:B------:R-:W0:Y:S01]  /*2560*/  LDC.64 R12, c[0x0][0x5c8] ;  /* 0x00017200ff0c7b82 */ /* 0x000e220000000a00 */
[----:B------:R-:W-:Y:S01]  /*2570*/  IMAD.WIDE R6, R33, 0x40, R36 ;  /* 0x0000004021067825 */ /* 0x000fe200078e0224 */
[----:B------:R-:W-:Y:S01]  /*2580*/  ULDC.64 UR4, c[0x0][0x5c0] ;  /* 0x0001700000047ab9 */ /* 0x000fe20000000a00 */
[----:B------:R-:W-:Y:S02]  /*2590*/  BSSY B0, `(.L_x_33) ;  /* 0x0000087000007945 */ /* 0x000fe40003800000 */
[----:B------:R-:W-:Y:S02]  /*25a0*/  IMAD.IADD R47, R44, 0x1, -R3 ;  /* 0x000000012c2f7824 */ /* 0x000fe400078e0a03 */
[----:B------:R-:W-:Y:S02]  /*25b0*/  IMAD.IADD R50, R41, 0x1, -R21 ;  /* 0x0000000129327824 */ /* 0x000fe400078e0a15 */
[-C--:B0-----:R-:W-:Y:S02]  /*25c0*/  IMAD R0, R7, R12.reuse, RZ ;  /* 0x0000000c07007224 */ /* 0x081fe400078e02ff */
[----:B------:R-:W-:-:S04]  /*25d0*/  IMAD.WIDE.U32 R4, R6, R12, R4 ;  /* 0x0000000c06047225 */ /* 0x000fc800078e0004 */
[----:B------:R-:W-:Y:S01]  /*25e0*/  IMAD R9, R6, R13, R0 ;  /* 0x0000000d06097224 */ /* 0x000fe200078e0200 */
[----:B------:R-:W-:-:S03]  /*25f0*/  IADD3 R8, P0, R4, UR4, RZ ;  /* 0x0000000404087c10 */ /* 0x000fc6000ff1e0ff */
[----:B------:R-:W-:Y:S01]  /*2600*/  IMAD.IADD R9, R5, 0x1, R9 ;  /* 0x0000000105097824 */ /* 0x000fe200078e0209 */
[----:B------:R-:W-:-:S04]  /*2610*/  LEA R10, P1, R12, R8, 0x3 ;  /* 0x000000080c0a7211 */ /* 0x000fc800078218ff */
[----:B------:R-:W-:Y:S02]  /*2620*/  IADD3.X R9, R9, UR5, RZ, P0, !PT ;  /* 0x0000000509097c10 */ /* 0x000fe400087fe4ff */
[----:B-----5:R-:W-:Y:S02]  /*2630*/  ISETP.NE.AND P0, PT, R35, RZ, PT ;  /* 0x000000ff2300720c */ /* 0x020fe40003f05270 */
[----:B------:R-:W-:-:S11]  /*2640*/  LEA.HI.X R11, R12, R9, R13, 0x3, P1 ;  /* 0x000000090c0b7211 */ /* 0x000fd600008f1c0d */
[----:B------:R-:W-:Y:S05]  /*2650*/  @!P0 BRA `(.L_x_34) ;  /* 0x0000000400808947 */ /* 0x000fea0003800000 */
[----:B------:R-:W0:Y:S01]  /*2660*/  LDC.64 R14, c[0x0][0x5b0] ;  /* 0x00016c00ff0e7b82 */ /* 0x000e220000000a00 */
[----:B------:R-:W-:Y:S01]  /*2670*/  ULDC.64 UR4, c[0x0][0x5b8] ;  /* 0x00016e0000047ab9 */ /* 0x000fe20000000a00 */
[----:B------:R-:W-:Y:S01]  /*2680*/  ISETP.GE.AND P1, PT, R47, 0x1, PT ;  /* 0x000000012f00780c */ /* 0x000fe20003f26270 */
[----:B------:R-:W-:Y:S01]  /*2690*/  IMAD.WIDE.U32 R4, R2, UR4, R38 ;  /* 0x0000000402047c25 */ /* 0x000fe2000f8e0026 */
[----:B------:R-:W-:Y:S02]  /*26a0*/  BSSY B1, `(.L_x_35) ;  /* 0x000000e000017945 */ /* 0x000fe40003800000 */
[----:B------:R-:W-:Y:S01]  /*26b0*/  ISETP.LT.OR P2, PT, R50, 0x1, !P1 ;  /* 0x000000013200780c */ /* 0x000fe20004f41670 */
[----:B------:R-:W-:Y:S01]  /*26c0*/  IMAD R3, R46, UR4, RZ ;  /* 0x000000042e037c24 */ /* 0x000fe2000f8e02ff */
[----:B------:R-:W1:Y:S01]  /*26d0*/  LDC.64 R32, c[0x0][0x5a8] ;  /* 0x00016a00ff207b82 */ /* 0x000e620000000a00 */
[----:B------:R-:W-:Y:S02]  /*26e0*/  IADD3 R4, P0, R21, R4, RZ ;  /* 0x0000000415047210 */ /* 0x000fe40007f1e0ff */
[----:B------:R-:W-:-:S05]  /*26f0*/  IMAD R3, R2, UR5, R3 ;  /* 0x0000000502037c24 */ /* 0x000fca000f8e0203 */
[----:B------:R-:W-:Y:S01]  /*2700*/  IADD3.X R5, R20, R5, R3, P0, !PT ;  /* 0x0000000514057210 */ /* 0x000fe200007fe403 */
[-C--:B0-----:R-:W-:Y:S02]  /*2710*/  IMAD R0, R7, R14.reuse, RZ ;  /* 0x0000000e07007224 */ /* 0x081fe400078e02ff */
[----:B------:R-:W-:-:S04]  /*2720*/  IMAD.WIDE.U32 R2, R6, R14, R4 ;  /* 0x0000000e06027225 */ /* 0x000fc800078e0004 */
[----:B------:R-:W-:Y:S01]  /*2730*/  IMAD R21, R6, R15, R0 ;  /* 0x0000000f06157224 */ /* 0x000fe200078e0200 */
[----:B-1----:R-:W-:-:S04]  /*2740*/  IADD3 R12, P0, R2, R32, RZ ;  /* 0x00000020020c7210 */ /* 0x002fc80007f1e0ff */
[----:B------:R-:W-:Y:S01]  /*2750*/  IADD3.X R13, R33, R3, R21, P0, !PT ;  /* 0x00000003210d7210 */ /* 0x000fe200007fe415 */
[----:B------:R-:W-:Y:S08]  /*2760*/  @P2 BRA `(.L_x_36) ;  /* 0x0000000000042947 */ /* 0x000ff00003800000 */
[----:B------:R0:W5:Y:S02]  /*2770*/  LDG.E.U8 R45, desc[UR36][R12.64] ;  /* 0x000000240c2d7981 */ /* 0x000164000c1e1100 */
.L_x_36:
[----:B------:R-:W-:Y:S05]  /*2780*/  BSYNC B1 ;  /* 0x0000000000017941 */ /* 0x000fea0003800000 */
.L_x_35:
[----:B-----5:R-:W-:Y:S01]  /*2790*/  LOP3.LUT R0, R45, 0xffff, RZ, 0xc0, !PT ;  /* 0x0000ffff2d007812 */ /* 0x020fe200078ec0ff */
[C---:B------:R-:W-:Y:S01]  /*27a0*/  IMAD.SHL.U32 R2, R14.reuse, 0x8, RZ ;  /* 0x000000080e027824 */ /* 0x040fe200078e00ff */
[----:B------:R-:W-:Y:S01]  /*27b0*/  SHF.L.U64.HI R3, R14, 0x3, R15 ;  /* 0x000000030e037819 */ /* 0x000fe2000001020f */
[----:B------:R-:W-:Y:S01]  /*27c0*/  BSSY B1, `(.L_x_37) ;  /* 0x000000e000017945 */ /* 0x000fe20003800000 */
[----:B------:R-:W-:Y:S02]  /*27d0*/  PRMT R0, R0, 0x8880, RZ ;  /* 0x0000888000007816 */ /* 0x000fe400000000ff */
[----:B------:R-:W-:Y:S01]  /*27e0*/  ISETP.LT.OR P3, PT, R50, 0x2, !P1 ;  /* 0x000000023200780c */ /* 0x000fe20004f61670 */
[----:B------:R-:W-:Y:S01]  /*27f0*/  IMAD.WIDE.U32 R2, R6, R14, R2 ;  /* 0x0000000e06027225 */ /* 0x000fe200078e0002 */
[----:B------:R-:W-:-:S03]  /*2800*/  ISETP.GE.AND P0, PT, R47, 0x9, PT ;  /* 0x000000092f00780c */ /* 0x000fc60003f06270 */
[----:B------:R-:W-:Y:S01]  /*2810*/  IMAD R7, R0, R35, RZ ;  /* 0x0000002300077224 */ /* 0x000fe200078e02ff */
[----:B------:R-:W-:Y:S01]  /*2820*/  IADD3 R2, P4, P5, R4, R32, R2 ;  /* 0x0000002004027210 */ /* 0x000fe20007d9e002 */
[----:B------:R-:W-:Y:S02]  /*2830*/  IMAD.IADD R6, R21, 0x1, R3 ;  /* 0x0000000115067824 */ /* 0x000fe400078e0203 */
[----:B------:R-:W-:-:S05]  /*2840*/  @!P2 IMAD R15, R24, R34, R7 ;  /* 0x00000022180fa224 */ /* 0x000fca00078e0207 */
[----:B------:R1:W-:Y:S01]  /*2850*/  @!P2 STG.E.U8 desc[UR36][R8.64], R15 ;  /* 0x0000000f0800a986 */ /* 0x0003e2000c101124 */
[----:B------:R-:W-:Y:S05]  /*2860*/  @P3 BRA `(.L_x_38) ;  /* 0x00000000000c3947 */ /* 0x000fea0003800000 */
[----:B------:R-:W2:Y:S02]  /*2870*/  LDG.E.U8 R45, desc[UR36][R12.64+0x1] ;  /* 0x000001240c2d7981 */ /* 0x000ea4000c1e1100 */
[----:B--2---:R-:W-:-:S05]  /*2880*/  PRMT R0, R45, 0x8880, RZ ;  /* 0x000088802d007816 */ /* 0x004fca00000000ff */
[----:B------:R-:W-:-:S07]  /*2890*/  IMAD R7, R0, R35, RZ ;  /* 0x0000002300077224 */ /* 0x000fce00078e02ff */
.L_x_38:
[----:B------:R-:W-:Y:S05]  /*28a0*/  BSYNC B1 ;  /* 0x0000000000017941 */ /* 0x000fea0003800000 */
.L_x_37:
[C---:B------:R-:W-:Y:S01]  /*28b0*/  ISETP.LT.OR P2, PT, R50.reuse, 0x1, !P0 ;  /* 0x000000013200780c */ /* 0x040fe20004741670 */
[----:B------:R-:W-:Y:S01]  /*28c0*/  @!P3 IMAD R25, R25, R34, R7 ;  /* 0x000000221919b224 */ /* 0x000fe200078e0207 */
[----:B------:R-:W-:Y:S01]  /*28d0*/  BSSY B1, `(.L_x_39) ;  /* 0x000000b000017945 */ /* 0x000fe20003800000 */
[----:B------:R-:W-:Y:S02]  /*28e0*/  IADD3.X R3, R5, R33, R6, P4, P5 ;  /* 0x0000002105037210 */ /* 0x000fe400027ea406 */
[C---:B------:R-:W-:Y:S01]  /*28f0*/  ISETP.LT.OR P4, PT, R50.reuse, 0x2, !P0 ;  /* 0x000000023200780c */ /* 0x040fe20004781670 */
[----:B------:R2:W-:Y:S01]  /*2900*/  @!P3 STG.E.U8 desc[UR36][R8.64+0x1], R25 ;  /* 0x000001190800b986 */ /* 0x0005e2000c101124 */
[C---:B------:R-:W-:Y:S02]  /*2910*/  ISETP.LT.OR P3, PT, R50.reuse, 0x9, !P1 ;  /* 0x000000093200780c */ /* 0x040fe40004f61670 */
[C---:B------:R-:W-:Y:S02]  /*2920*/  ISETP.LT.OR P1, PT, R50.reuse, 0xa, !P1 ;  /* 0x0000000a3200780c */ /* 0x040fe40004f21670 */
[----:B------:R-:W-:-:S02]  /*2930*/  ISETP.LT.OR P5, PT, R50, 0x9, !P0 ;  /* 0x000000093200780c */ /* 0x000fc400047a1670 */
[----:B------:R-:W-:Y:S11]  /*2940*/  @P2 BRA `(.L_x_40) ;  /* 0x00000000000c2947 */ /* 0x000ff60003800000 */
[----:B------:R-:W3:Y:S02]  /*2950*/  LDG.E.U8 R45, desc[UR36][R2.64] ;  /* 0x00000024022d7981 */ /* 0x000ee4000c1e1100 */
[----:B---3--:R-:W-:-:S05]  /*2960*/  PRMT R0, R45, 0x8880, RZ ;  /* 0x000088802d007816 */ /* 0x008fca00000000ff */
[----:B------:R-:W-:-:S07]  /*2970*/  IMAD R7, R0, R35, RZ ;  /* 0x0000002300077224 */ /* 0x000fce00078e02ff */
.L_x_40:
[----:B------:R-:W-:Y:S05]  /*2980*/  BSYNC B1 ;  /* 0x0000000000017941 */ /* 0x000fea0003800000 */
.L_x_39:
[----:B------:R-:W-:Y:S01]  /*2990*/  @!P2 IMAD R5, R26, R34, R7 ;  /* 0x000000221a05a224 */ /* 0x000fe200078e0207 */
[----:B------:R-:W-:Y:S04]  /*29a0*/  BSSY B1, `(.L_x_41) ;  /* 0x0000006000017945 */ /* 0x000fe80003800000 */
[----:B------:R3:W-:Y:S01]  /*29b0*/  @!P2 STG.E.U8 desc[UR36][R10.64], R5 ;  /* 0x000000050a00a986 */ /* 0x0007e2000c101124 */
[----:B------:R-:W-:Y:S05]  /*29c0*/  @P4 BRA `(.L_x_42) ;  /* 0x00000000000c4947 */ /* 0x000fea0003800000 */
[----:B------:R-:W4:Y:S02]  /*29d0*/  LDG.E.U8 R45, desc[UR36][R2.64+0x1] ;  /* 0x00000124022d7981 */ /* 0x000f24000c1e1100 */
[----:B----4-:R-:W-:-:S05]  /*29e0*/  PRMT R0, R45, 0x8880, RZ ;  /* 0x000088802d007816 */ /* 0x010fca00000000ff */
[----:B------:R-:W-:-:S07]  /*29f0*/  IMAD R7, R0, R35, RZ ;  /* 0x0000002300077224 */ /* 0x000fce00078e02ff */
.L_x_42:
[----:B------:R-:W-:Y:S05]  /*2a00*/  BSYNC B1 ;  /* 0x0000000000017941 */ /* 0x000fea0003800000 */
.L_x_41:
[----:B------:R-:W-:Y:S01]  /*2a10*/  @!P4 IMAD R27, R27, R34, R7 ;  /* 0x000000221b1bc224 */ /* 0x000fe200078e0207 */
[----:B------:R-:W-:Y:S04]  /*2a20*/  BSSY B1, `(.L_x_43) ;  /* 0x0000006000017945 */ /* 0x000fe80003800000 */
[----:B------:R4:W-:Y:S01]  /*2a30*/  @!P4 STG.E.U8 desc[UR36][R10.64+0x1], R27 ;  /* 0x0000011b0a00c986 */ /* 0x0009e2000c101124 */
[----:B------:R-:W-:Y:S05]  /*2a40*/  @P3 BRA `(.L_x_44) ;  /* 0x00000000000c3947 */ /* 0x000fea0003800000 */
[----:B------:R-:W5:Y:S02]  /*2a50*/  LDG.E.U8 R45, desc[UR36][R12.64+0x8] ;  /* 0x000008240c2d7981 */ /* 0x000f64000c1e1100 */
[----:B-----5:R-:W-:-:S05]  /*2a60*/  PRMT R0, R45, 0x8880, RZ ;  /* 0x000088802d007816 */ /* 0x020fca00000000ff */
[----:B------:R-:W-:-:S07]  /*2a70*/  IMAD R7, R0, R35, RZ ;  /* 0x0000002300077224 */ /* 0x000fce00078e02ff */
.L_x_44:
[----:B------:R-:W-:Y:S05]  /*2a80*/  BSYNC B1 ;  /* 0x0000000000017941 */ /* 0x000fea0003800000 */
.L_x_43:
[----:B---3--:R-:W-:Y:S01]  /*2a90*/  @!P3 IMAD R5, R28, R34, R7 ;  /* 0x000000221c05b224 */ /* 0x008fe200078e0207 */
[----:B------:R-:W-:Y:S04]  /*2aa0*/  BSSY B1, `(.L_x_45) ;  /* 0x0000006000017945 */ /* 0x000fe80003800000 */
[----:B------:R3:W-:Y:S01]  /*2ab0*/  @!P3 STG.E.U8 desc[UR36][R8.64+0x8], R5 ;  /* 0x000008050800b986 */ /* 0x0007e2000c101124 */
[----:B------:R-:W-:Y:S05]  /*2ac0*/  @P1 BRA `(.L_x_46) ;  /* 0x00000000000c1947 */ /* 0x000fea0003800000 */
[----:B------:R-:W5:Y:S02]  /*2ad0*/  LDG.E.U8 R45, desc[UR36][R12.64+0x9] ;  /* 0x000009240c2d7981 */ /* 0x000f64000c1e1100 */
[----:B-----5:R-:W-:-:S05]  /*2ae0*/  PRMT R0, R45, 0x8880, RZ ;  /* 0x000088802d007816 */ /* 0x020fca00000000ff */
[----:B------:R-:W-:-:S07]  /*2af0*/  IMAD R7, R0, R35, RZ ;  /* 0x0000002300077224 */ /* 0x000fce00078e02ff */
.L_x_46:
[----:B------:R-:W-:Y:S05]  /*2b00*/  BSYNC B1 ;  /* 0x0000000000017941 */ /* 0x000fea0003800000 */
.L_x_45:
[----:B------:R-:W-:Y:S01]  /*2b10*/  @!P1 IMAD R29, R29, R34, R7 ;  /* 0x000000221d1d9224 */ /* 0x000fe200078e0207 */
[----:B------:R-:W-:Y:S04]  /*2b20*/  BSSY B1, `(.L_x_47) ;  /* 0x0000006000017945 */ /* 0x000fe80003800000 */
[----:B------:R0:W-:Y:S01]  /*2b30*/  @!P1 STG.E.U8 desc[UR36][R8.64+0x9], R29 ;  /* 0x0000091d08009986 */ /* 0x0001e2000c101124 */
[----:B------:R-:W-:Y:S05]  /*2b40*/  @P5 BRA `(.L_x_48) ;  /* 0x00000000000c5947 */ /* 0x000fea0003800000 */
[----:B------:R-:W5:Y:S02]  /*2b50*/  LDG.E.U8 R45, desc[UR36][R2.64+0x8] ;  /* 0x00000824022d7981 */ /* 0x000f64000c1e1100 */
[----:B-----5:R-:W-:-:S05]  /*2b60*/  PRMT R0, R45, 0x8880, RZ ;  /* 0x000088802d007816 */ /* 0x020fca00000000ff */
[----:B------:R-:W-:-:S07]  /*2b70*/  IMAD R7, R0, R35, RZ ;  /* 0x0000002300077224 */ /* 0x000fce00078e02ff */
.L_x_48:
[----:B------:R-:W-:Y:S05]  /*2b80*/  BSYNC B1 ;  /* 0x0000000000017941 */ /* 0x000fea0003800000 */
.L_x_47:
[----:B---3--:R-:W-:Y:S01]  /*2b90*/  @!P5 IMAD R5, R30, R34, R7 ;  /* 0x000000221e05d224 */ /* 0x008fe200078e0207 */
[----:B------:R-:W-:Y:S01]  /*2ba0*/  ISETP.LT.OR P0, PT, R50, 0xa, !P0 ;  /* 0x0000000a3200780c */ /* 0x000fe20004701670 */
[----:B------:R-:W-:Y:S03]  /*2bb0*/  BSSY B1, `(.L_x_49) ;  /* 0x0000006000017945 */ /* 0x000fe60003800000 */
[----:B------:R3:W-:Y:S09]  /*2bc0*/  @!P5 STG.E.U8 desc[UR36][R10.64+0x8], R5 ;  /* 0x000008050a00d986 */ /* 0x0007f2000c101124 */
[----:B------:R-:W-:Y:S05]  /*2bd0*/  @P0 BRA `(.L_x_50) ;  /* 0x00000000000c0947 */ /* 0x000fea0003800000 */
[----:B------:R-:W5:Y:S02]  /*2be0*/  LDG.E.U8 R45, desc[UR36][R2.64+0x9] ;  /* 0x00000924022d7981 */ /* 0x000f64000c1e1100 */
[----:B-----5:R-:W-:-:S05]  /*2bf0*/  PRMT R0, R45, 0x8880, RZ ;  /* 0x000088802d007816 */ /* 0x020fca00000000ff */
[----:B------:R-:W-:-:S07]  /*2c00*/  IMAD R7, R0, R35, RZ ;  /* 0x0000002300077224 */ /* 0x000fce00078e02ff */
.L_x_50:
[----:B------:R-:W-:Y:S05]  /*2c10*/  BSYNC B1 ;  /* 0x0000000000017941 */ /* 0x000fea0003800000 */
.L_x_49:
[----:B------:R-:W-:Y:S01]  /*2c20*/  IMAD R7, R31, R34, R7 ;  /* 0x000000221f077224 */ /* 0x000fe200078e0207 */
[----:B------:R-:W-:Y:S06]  /*2c30*/  @P0 BRA `(.L_x_51) ;  /* 0x0000000000700947 */ /* 0x000fec0003800000 */
[----:B------:R0:W-:Y:S01]  /*2c40*/  STG.E.U8 desc[UR36][R10.64+0x9], R7 ;  /* 0x000009070a007986 */ /* 0x0001e2000c101124 */
[----:B------:R-:W-:Y:S05]  /*2c50*/  BRA `(.L_x_51) ;  /* 0x0000000000687947 */ /* 0x000fea0003800000 */
.L_x_34:
[C---:B------:R-:W-:Y:S02]  /*2c60*/  ISETP.GE.AND P1, PT, R47.reuse, 0x1, PT ;  /* 0x000000012f00780c */ /* 0x040fe40003f26270 */
[----:B------:R-:W-:Y:S02]  /*2c70*/  ISETP.GE.AND P0, PT, R47, 0x9, PT ;  /* 0x000000092f00780c */ /* 0x000fe40003f06270 */
[C---:B------:R-:W-:Y:S02]  /*2c80*/  ISETP.LT.OR P3, PT, R50.reuse, 0x1, !P1 ;  /* 0x000000013200780c */ /* 0x040fe40004f61670 */
[C---:B------:R-:W-:Y:S02]  /*2c90*/  ISETP.LT.OR P4, PT, R50.reuse, 0x2, !P1 ;  /* 0x000000023200780c */ /* 0x040fe40004f81670 */
[C---:B------:R-:W-:Y:S02]  /*2ca0*/  ISETP.LT.OR P2, PT, R50.reuse, 0x1, !P0 ;  /* 0x000000013200780c */ /* 0x040fe40004741670 */
[----:B------:R-:W-:-:S07]  /*2cb0*/  ISETP.LT.OR P5, PT, R50, 0x9, !P0 ;  /* 0x000000093200780c */ /* 0x000fce00047a1670 */
[-C--:B------:R-:W-:Y:S02]  /*2cc0*/  @!P3 IMAD R3, R24, R34.reuse, RZ ;  /* 0x000000221803b224 */ /* 0x080fe400078e02ff */
[-C--:B------:R-:W-:Y:S02]  /*2cd0*/  @!P4 IMAD R25, R25, R34.reuse, RZ ;  /* 0x000000221919c224 */ /* 0x080fe400078e02ff */
[----:B------:R-:W-:Y:S01]  /*2ce0*/  @!P2 IMAD R5, R26, R34, RZ ;  /* 0x000000221a05a224 */ /* 0x000fe200078e02ff */
[----:B------:R0:W-:Y:S01]  /*2cf0*/  @!P3 STG.E.U8 desc[UR36][R8.64], R3 ;  /* 0x000000030800b986 */ /* 0x0001e2000c101124 */
[C---:B------:R-:W-:Y:S02]  /*2d00*/  ISETP.LT.OR P3, PT, R50.reuse, 0x9, !P1 ;  /* 0x000000093200780c */ /* 0x040fe40004f61670 */
[C---:B------:R-:W-:Y:S01]  /*2d10*/  ISETP.LT.OR P1, PT, R50.reuse, 0xa, !P1 ;  /* 0x0000000a3200780c */ /* 0x040fe20004f21670 */
[----:B------:R1:W-:Y:S01]  /*2d20*/  @!P4 STG.E.U8 desc[UR36][R8.64+0x1], R25 ;  /* 0x000001190800c986 */ /* 0x0003e2000c101124 */
[----:B------:R-:W-:-:S02]  /*2d30*/  ISETP.LT.OR P4, PT, R50, 0x2, !P0 ;  /* 0x000000023200780c */ /* 0x000fc40004781670 */
[----:B------:R-:W-:Y:S01]  /*2d40*/  ISETP.LT.OR P0, PT, R50, 0xa, !P0 ;  /* 0x0000000a3200780c */ /* 0x000fe20004701670 */
[----:B------:R1:W-:Y:S01]  /*2d50*/  @!P2 STG.E.U8 desc[UR36][R10.64], R5 ;  /* 0x000000050a00a986 */ /* 0x0003e2000c101124 */
[----:B0-----:R-:W-:-:S05]  /*2d60*/  @!P5 IMAD R3, R30, R34, RZ ;  /* 0x000000221e03d224 */ /* 0x001fca00078e02ff */
[-C--:B------:R-:W-:Y:S02]  /*2d70*/  @!P3 IMAD R7, R28, R34.reuse, RZ ;  /* 0x000000221c07b224 */ /* 0x080fe400078e02ff */
[-C--:B------:R-:W-:Y:S02]  /*2d80*/  @!P1 IMAD R29, R29, R34.reuse, RZ ;  /* 0x000000221d1d9224 */ /* 0x080fe400078e02ff */
[-C--:B------:R-:W-:Y:S02]  /*2d90*/  @!P4 IMAD R27, R27, R34.reuse, RZ ;  /* 0x000000221b1bc224 */ /* 0x080fe400078e02ff */
[----:B------:R-:W-:-:S03]  /*2da0*/  @!P0 IMAD R31, R31, R34, RZ ;  /* 0x000000221f1f8224 */ /* 0x000fc600078e02ff */
[----:B------:R1:W-:Y:S04]  /*2db0*/  @!P4 STG.E.U8 desc[UR36][R10.64+0x1], R27 ;  /* 0x0000011b0a00c986 */ /* 0x0003e8000c101124 */
[----:B------:R1:W-:Y:S04]  /*2dc0*/  @!P3 STG.E.U8 desc[UR36][R8.64+0x8], R7 ;  /* 0x000008070800b986 */ /* 0x0003e8000c101124 */
[----:B------:R1:W-:Y:S04]  /*2dd0*/  @!P1 STG.E.U8 desc[UR36][R8.64+0x9], R29 ;  /* 0x0000091d08009986 */ /* 0x0003e8000c101124 */
[----:B------:R1:W-:Y:S04]  /*2de0*/  @!P5 STG.E.U8 desc[UR36][R10.64+0x8], R3 ;  /* 0x000008030a00d986 */ /* 0x0003e8000c101124 */
[----:B------:R1:W-:Y:S02]  /*2df0*/  @!P0 STG.E.U8 desc[UR36][R10.64+0x9], R31 ;  /* 0x0000091f0a008986 */ /* 0x0003e4000c101124 */
.L_x_51:
[----:B------:R-:W-:Y:S05]  /*2e00*/  BSYNC B0 ;  /* 0x0000000000007941 */ /* 0x000fea0003800000 */
.L_x_33:
[----:B------:R-:W-:Y:S01]  /*2e10*/  LEA R22, P0, R16, R22, 0x1 ;  /* 0x0000001610167211 */ /* 0x000fe200078008ff */
[----:B------:R-:W-:Y:S01]  /*2e20*/  ULDC.64 UR4, c[0x0][0x650] ;  /* 0x0001940000047ab9 */ /* 0x000fe20000000a00 */
[----:B------:R-:W-:Y:S02]  /*2e30*/  IMAD.U32 R0, RZ, RZ, UR44 ;  /* 0x0000002cff007e24 */ /* 0x000fe4000f8e00ff */
[----:B------:R-:W-:Y:S02]  /*2e40*/  IMAD.MOV.U32 R33, RZ, RZ, -0x1 ;  /* 0xffffffffff217424 */ /* 0x000fe400078e00ff */
[----:B------:R-:W-:Y:S01]  /*2e50*/  IMAD.X R19, R42, 0x1, R19, P0 ;  /* 0x000000012a137824 */ /* 0x000fe200000e0613 */
[----:B------:R-:W-:Y:S01]  /*2e60*/  ISETP.GE.U32.AND P0, PT, R22, UR4, PT ;  /* 0x0000000416007c0c */ /* 0x000fe2000bf06070 */
[----:B------:R2:W-:Y:S01]  /*2e70*/  SYNCS.ARRIVE.TRANS64.A1T0 RZ, [R0+UR48], RZ ;  /* 0x000000ff00ff79a7 */ /* 0x0005e20008100030 */
[----:B------:R-:W-:Y:S02]  /*2e80*/  IMAD.MOV.U32 R32, RZ, RZ, -0x1 ;  /* 0xffffffffff207424 */ /* 0x000fe400078e00ff */
[----:B------:R-:W-:Y:S01]  /*2e90*/  ISETP.GE.U32.AND.EX P0, PT, R19, UR5, PT, P0 ;  /* 0x0000000513007c0c */ /* 0x000fe2000bf06100 */
[----:B------:R-:W-:Y:S01]  /*2ea0*/  IMAD.MOV.U32 R2, RZ, RZ, -0x1 ;  /* 0xffffffffff027424 */ /* 0x000fe200078e00ff */
[----:B--2---:R-:W-:-:S11]  /*2eb0*/  PRMT R0, RZ, 0x7610, R0 ;  /* 0x00007610ff007816 */ /* 0x004fd60000000000 */
[----:B------:R-:W-:Y:S05]  /*2ec0*/  @P0 BRA `(.L_x_52) ;  /* 0x00000004005c0947 */ /* 0x000fea0003800000 */
[----:B01----:R-:W0:Y:S01]  /*2ed0*/  LDC.64 R8, c[0x0][0x628] ;  /* 0x00018a00ff087b82 */ /* 0x003e220000000a00 */
[----:B------:R-:W1:Y:S01]  /*2ee0*/  S2R R14, SR_CTAID.X ;  /* 0x00000000000e7919 */ /* 0x000e620000002500 */
[----:B------:R-:W-:Y:S02]  /*2ef0*/  IMAD.MOV.U32 R6, RZ, RZ, R22 ;  /* 0x000000ffff067224 */ /* 0x000fe400078e0016 */
[----:B------:R-:W-:Y:S01]  /*2f00*/  IMAD.MOV.U32 R7, RZ, RZ, R19 ;  /* 0x000000ffff077224 */ /* 0x000fe200078e0013 */
[----:B------:R-:W2:Y:S03]  /*2f10*/  S2R R15, SR_CTAID.Y ;  /* 0x00000000000f7919 */ /* 0x000ea60000002600 */
[----:B------:R-:W1:Y:S08]  /*2f20*/  LDC R0, c[0x0][0x630] ;  /* 0x00018c00ff007b82 */ /* 0x000e700000000800 */
[----:B------:R-:W1:Y:S01]  /*2f30*/  LDC.64 R12, c[0x0][0x620] ;  /* 0x00018800ff0c7b82 */ /* 0x000e620000000a00 */
[----:B0-----:R-:W-:-:S04]  /*2f40*/  ISETP.NE.U32.AND P0, PT, R8, RZ, PT ;  /* 0x000000ff0800720c */ /* 0x001fc80003f05070 */
[----:B------:R-:W-:-:S13]  /*2f50*/  ISETP.NE.AND.EX P0, PT, R9, RZ, PT, P0 ;  /* 0x000000ff0900720c */ /* 0x000fda0003f05300 */
[----:B-12---:R-:W-:Y:S05]  /*2f60*/  @!P0 BRA `(.L_x_53) ;  /* 0x0000000000288947 */ /* 0x006fea0003800000 */
[----:B------:R-:W0:Y:S02]  /*2f70*/  LDC R3, c[0x0][0x634] ;  /* 0x00018d00ff037b82 */ /* 0x000e240000000800 */
[----:B0-----:R-:W-:-:S05]  /*2f80*/  IADD3 R7, P0, R22, R3, RZ ;  /* 0x0000000316077210 */ /* 0x001fca0007f1e0ff */
[----:B---34-:R-:W-:-:S04]  /*2f90*/  IMAD.X R11, RZ, RZ, R19, P0 ;  /* 0x000000ffff0b7224 */ /* 0x018fc800000e0613 */
[----:B------:R-:W-:-:S04]  /*2fa0*/  IMAD.WIDE.U32 R2, R11, R8, RZ ;  /* 0x000000080b027225 */ /* 0x000fc800078e00ff */
[----:B------:R-:W-:-:S04]  /*2fb0*/  IMAD.WIDE.U32 R4, P0, R7, R9, R2 ;  /* 0x0000000907047225 */ /* 0x000fc80007800002 */
[----:B------:R-:W-:-:S04]  /*2fc0*/  IMAD.WIDE.U32 R2, R7, R8, RZ ;  /* 0x0000000807027225 */ /* 0x000fc800078e00ff */
[----:B------:R-:W-:Y:S01]  /*2fd0*/  IMAD.X R7, RZ, RZ, RZ, P0 ;  /* 0x000000ffff077224 */ /* 0x000fe200000e06ff */
[----:B------:R-:W-:Y:S01]  /*2fe0*/  IADD3 RZ, P0, R3, R4, RZ ;  /* 0x0000000403ff7210 */ /* 0x000fe20007f1e0ff */
[----:B------:R-:W-:-:S04]  /*2ff0*/  IMAD.MOV.U32 R6, RZ, RZ, R5 ;  /* 0x000000ffff067224 */ /* 0x000fc800078e0005 */
[----:B------:R-:W-:-:S08]  /*3000*/  IMAD.WIDE.U32.X R6, R11, R9, R6, P0 ;  /* 0x000000090b067225 */ /* 0x000fd000000e0406 */
.L_x_53:
[-CC-:B---34-:R-:W-:Y:S01]  /*3010*/  SHF.R.U64 R10, R6, R0.reuse, R7.reuse ;  /* 0x00000000060a7219 */ /* 0x198fe20000001207 */
[----:B------:R-:W0:Y:S01]  /*3020*/  LDC.64 R28, c[0x0][0x640] ;  /* 0x00019000ff1c7b82 */ /* 0x000e220000000a00 */
[----:B------:R-:W-:Y:S01]  /*3030*/  SHF.R.U32.HI R0, RZ, R0, R7 ;  /* 0x00000000ff007219 */ /* 0x000fe20000011607 */
[----:B------:R-:W-:Y:S01]  /*3040*/  IMAD.MOV.U32 R2, RZ, RZ, R22 ;  /* 0x000000ffff027224 */ /* 0x000fe200078e0016 */
[----:B------:R-:W-:Y:S01]  /*3050*/  IADD3 R5, P0, RZ, -R10, RZ ;  /* 0x8000000aff057210 */ /* 0x000fe20007f1e0ff */
[----:B------:R-:W-:Y:S01]  /*3060*/  ULDC UR4, c[0x0][0x150] ;  /* 0x0000540000047ab9 */ /* 0x000fe20000000800 */
[----:B------:R-:W-:-:S03]  /*3070*/  I2FP.F32.U32 R6, R14 ;  /* 0x0000000e00067245 */ /* 0x000fc60000201000 */
[----:B------:R-:W1:Y:S01]  /*3080*/  LDC R4, c[0x0][0x618] ;  /* 0x00018600ff047b82 */ /* 0x000e620000000800 */
[----:B------:R-:W-:Y:S02]  /*3090*/  IMAD.X R3, RZ, RZ, ~R0, P0 ;  /* 0x000000ffff037224 */ /* 0x000fe400000e0e00 */
[----:B------:R-:W-:Y:S01]  /*30a0*/  FMUL R6, R6, UR4 ;  /* 0x0000000406067c20 */ /* 0x000fe20008400000 */
[----:B------:R-:W-:Y:S01]  /*30b0*/  ULDC UR4, c[0x0][0x154] ;  /* 0x0000550000047ab9 */ /* 0x000fe20000000800 */
[-C--:B------:R-:W-:Y:S02]  /*30c0*/  IMAD R0, R3, R12.reuse, RZ ;  /* 0x0000000c03007224 */ /* 0x080fe400078e02ff */
[----:B------:R-:W-:Y:S01]  /*30d0*/  IMAD.MOV.U32 R3, RZ, RZ, R19 ;  /* 0x000000ffff037224 */ /* 0x000fe200078e0013 */
[----:B------:R-:W2:Y:S01]  /*30e0*/  LDC R24, c[0x0][0x608] ;  /* 0x00018200ff187b82 */ /* 0x000ea20000000800 */
[----:B------:R-:W3:Y:S01]  /*30f0*/  F2I.U32.TRUNC.NTZ R6, R6 ;  /* 0x0000000600067305 */ /* 0x000ee2000020f000 */
[----:B------:R-:W-:-:S04]  /*3100*/  IMAD.WIDE.U32 R2, R5, R12, R2 ;  /* 0x0000000c05027225 */ /* 0x000fc800078e0002 */
[----:B------:R-:W-:Y:S02]  /*3110*/  IMAD R5, R5, R13, R0 ;  /* 0x0000000d05057224 */ /* 0x000fe400078e0200 */
[----:B------:R-:W4:Y:S01]  /*3120*/  LDC R26, c[0x0][0x658] ;  /* 0x00019600ff1a7b82 */ /* 0x000f220000000800 */
[----:B------:R-:W-:Y:S01]  /*3130*/  I2FP.F32.U32 R0, R15 ;  /* 0x0000000f00007245 */ /* 0x000fe20000201000 */
[----:B------:R-:W-:Y:S01]  /*3140*/  IMAD.IADD R3, R3, 0x1, R5 ;  /* 0x0000000103037824 */ /* 0x000fe200078e0205 */
[----:B0-----:R-:W-:-:S03]  /*3150*/  ISETP.NE.U32.AND P0, PT, R28, RZ, PT ;  /* 0x000000ff1c00720c */ /* 0x001fc60003f05070 */
[----:B------:R-:W-:Y:S02]  /*3160*/  FMUL R0, R0, UR4 ;  /* 0x0000000400007c20 */ /* 0x000fe40008400000 */
[----:B------:R-:W0:Y:S01]  /*3170*/  LDC R7, c[0x0][0x144] ;  /* 0x00005100ff077b82 */ /* 0x000e220000000800 */
[-CC-:B-1----:R-:W-:Y:S01]  /*3180*/  SHF.R.U64 R8, R2, R4.reuse, R3.reuse ;  /* 0x0000000402087219 */ /* 0x182fe20000001203 */
[----:B------:R1:W0:Y:S01]  /*3190*/  F2I.U32.TRUNC.NTZ R13, R0 ;  /* 0x00000000000d7305 */ /* 0x000222000020f000 */
[----:B------:R-:W-:Y:S01]  /*31a0*/  ISETP.NE.AND.EX P0, PT, R29, RZ, PT, P0 ;  /* 0x000000ff1d00720c */ /* 0x000fe20003f05300 */
[----:B---3--:R-:W-:Y:S01]  /*31b0*/  IMAD.MOV R6, RZ, RZ, -R6 ;  /* 0x000000ffff067224 */ /* 0x008fe200078e0a06 */
[----:B------:R-:W-:-:S03]  /*31c0*/  SHF.R.U32.HI R3, RZ, R4, R3 ;  /* 0x00000004ff037219 */ /* 0x000fc60000011603 */
[----:B------:R-:W3:Y:S01]  /*31d0*/  LDC R20, c[0x0][0x148] ;  /* 0x00005200ff147b82 */ /* 0x000ee20000000800 */
[-CC-:B--2---:R-:W-:Y:S02]  /*31e0*/  SHF.R.U64 R12, R8, R24.reuse, R3.reuse ;  /* 0x00000018080c7219 */ /* 0x184fe40000001203 */
[----:B------:R-:W-:-:S05]  /*31f0*/  SHF.R.U32.HI R3, RZ, R24, R3 ;  /* 0x00000018ff037219 */ /* 0x000fca0000011603 */
[----:B------:R-:W2:Y:S01]  /*3200*/  LDC R21, c[0x0][0x600] ;  /* 0x00018000ff157b82 */ /* 0x000ea20000000800 */
[-CC-:B----4-:R-:W-:Y:S02]  /*3210*/  SHF.R.U64 R11, R12, R26.reuse, R3.reuse ;  /* 0x0000001a0c0b7219 */ /* 0x190fe40000001203 */
[----:B------:R-:W-:-:S03]  /*3220*/  SHF.R.U32.HI R3, RZ, R26, R3 ;  /* 0x0000001aff037219 */ /* 0x000fc60000011603 */
[----:B------:R-:W-:Y:S02]  /*3230*/  IMAD.MOV.U32 R2, RZ, RZ, R11 ;  /* 0x000000ffff027224 */ /* 0x000fe400078e000b */
[----:B------:R-:W4:Y:S01]  /*3240*/  LDC R25, c[0x0][0x648] ;  /* 0x00019200ff197b82 */ /* 0x000f220000000800 */
[----:B0-----:R-:W-:-:S07]  /*3250*/  IMAD R14, R7, R6, R14 ;  /* 0x00000006070e7224 */ /* 0x001fce00078e020e */
[----:B------:R-:W0:Y:S08]  /*3260*/  LDC R27, c[0x0][0x638] ;  /* 0x00018e00ff1b7b82 */ /* 0x000e300000000800 */
        /* <DEDUP_REMOVED lines=12> */
.L_x_54:
[----:B------:R-:W-:Y:S01]  /*3330*/  ISETP.NE.AND P0, PT, R23, 0x1, PT ;  /* 0x000000011700780c */ /* 0x000fe20003f05270 */
[----:B--2---:R-:W-:Y:S01]  /*3340*/  VIADD R5, R21, 0xffffffff ;  /* 0xffffffff15057836 */ /* 0x004fe20000000000 */
[----:B----4-:R-:W-:Y:S01]  /*3350*/  SHF.R.U64 R0, R2, R25, R3 ;  /* 0x0000001902007219 */ /* 0x010fe20000001203 */
[----:B------:R-:W-:Y:S01]  /*3360*/  IMAD.MOV R13, RZ, RZ, -R13 ;  /* 0x000000ffff0d7224 */ /* 0x000fe200078e0a0d */
[----:B------:R-:W-:Y:S02]  /*3370*/  LOP3.LUT R3, R12, R43, RZ, 0xc0, !PT ;  /* 0x0000002b0c037212 */ /* 0x000fe400078ec0ff */
[----:B------:R-:W-:Y:S01]  /*3380*/  LOP3.LUT R5, R8, R5, RZ, 0xc0, !PT ;  /* 0x0000000508057212 */ /* 0x000fe200078ec0ff */
[----:B------:R-:W-:Y:S02]  /*3390*/  IMAD.MOV R2, RZ, RZ, -R0 ;  /* 0x000000ffff027224 */ /* 0x000fe400078e0a00 */
[----:B------:R-:W-:Y:S02]  /*33a0*/  IMAD R3, R40, R0, R3 ;  /* 0x0000000028037224 */ /* 0x000fe400078e0203 */
[----:B0-----:R-:W-:-:S02]  /*33b0*/  IMAD R0, R2, R27, R11 ;  /* 0x0000001b02007224 */ /* 0x001fc400078e020b */
[----:B------:R-:W-:Y:S02]  /*33c0*/  @P0 IMAD R14, R20, R13, R15 ;  /* 0x0000000d140e0224 */ /* 0x000fe400078e020f */
[----:B------:R-:W-:Y:S02]  /*33d0*/  IMAD R2, R0, R21, R5 ;  /* 0x0000001500027224 */ /* 0x000fe400078e0205 */
[----:B------:R-:W-:Y:S02]  /*33e0*/  IMAD R33, R3, R33, R14 ;  /* 0x0000002103217224 */ /* 0x000fe400078e020e */
[----:B------:R-:W-:-:S03]  /*33f0*/  IMAD.MOV.U32 R3, RZ, RZ, 0x1 ;  /* 0x00000001ff037424 */ /* 0x000fc600078e00ff */
[----:B------:R-:W-:Y:S02]  /*3400*/  SEL R32, R2, R33, !P0 ;  /* 0x0000002102207207 */ /* 0x000fe40004000000 */
[----:B------:R-:W-:Y:S01]  /*3410*/  SEL R33, R33, R2, !P0 ;  /* 0x0000000221217207 */ /* 0x000fe20004000000 */
[----:B------:R-:W-:Y:S01]  /*3420*/  IMAD.MOV.U32 R2, RZ, RZ, R10 ;  /* 0x000000ffff027224 */ /* 0x000fe200078e000a */
[----:B------:R-:W-:-:S07]  /*3430*/  PRMT R0, R3, 0x7610, R0 ;  /* 0x0000761003007816 */ /* 0x000fce0000000000 */
.L_x_52:
[----:B------:R-:W-:Y:S02]  /*3440*/  LOP3.LUT P0, RZ, R0, 0xff, RZ, 0xc0, !PT ;  /* 0x000000ff00ff7812 */ /* 0x000fe4000780c0ff */
[----:B------:R-:W-:-:S11]  /*3450*/  LOP3.LUT R49, R49, 0x1, RZ, 0x3c, !PT ;  /* 0x0000000131317812 */ /* 0x000fd600078e3cff */
[----:B------:R-:W-:Y:S05]  /*3460*/  @P0 BRA `(.L_x_55) ;  /* 0xffffffe000800947 */ /* 0x000fea000383ffff */
[----:B------:R-:W-:Y:S05]  /*3470*/  EXIT ;  /* 0x000000000000794d */ /* 0x000fea0003800000 */
.L_x_14:
[----:B------:R-:W-:-:S08]  /*3480*/  ISETP.NE.AND P0, PT, R5, RZ, PT ;  /* 0x000000ff0500720c */ /* 0x000fd00003f05270 */
[----:B-----5:R-:W0:-:S00]  /*3490*/  USETMAXREG.DEALLOC.CTAPOOL 0x28 ;  /* 0x00000028000079c8 */ /* 0x020e0000080e0500 */
[----:B------:R-:W-:Y:S05]  /*34a0*/  @P0 EXIT ;  /* 0x000000000000094d */ /* 0x000fea0003800000 */
[----:B0-----:R-:W-:Y:S01]  /*34b0*/  LOP3.LUT P0, RZ, R8, 0xff, RZ, 0xc0, !PT ;  /* 0x000000ff08ff7812 */ /* 0x001fe2000780c0ff */
[----:B------:R-:W-:Y:S02]  /*34c0*/  IMAD.MOV.U32 R6, RZ, RZ, 0x1 ;  /* 0x00000001ff067424 */ /* 0x000fe400078e00ff */
[----:B------:R-:W-:-:S10]  /*34d0*/  IMAD.MOV.U32 R7, RZ, RZ, RZ ;  /* 0x000000ffff077224 */ /* 0x000fd400078e00ff */
[----:B------:R-:W-:Y:S05]  /*34e0*/  @!P0 BRA `(.L_x_56) ;  /* 0x0000000c00448947 */ /* 0x000fea0003800000 */
[----:B------:R-:W-:Y:S01]  /*34f0*/  LOP3.LUT P0, RZ, R4, 0x1f, RZ, 0xc0, !PT ;  /* 0x0000001f04ff7812 */ /* 0x000fe2000780c0ff */
[----:B------:R-:W-:Y:S01]  /*3500*/  ULDC UR5, c[0x0][0x658] ;  /* 0x0001960000057ab9 */ /* 0x000fe20000000800 */
[----:B------:R-:W-:Y:S01]  /*3510*/  UMOV UR6, 0xffffffff ;  /* 0xffffffff00067882 */ /* 0x000fe20000000000 */
[----:B------:R-:W-:Y:S01]  /*3520*/  BSSY B0, `(.L_x_56) ;  /* 0x00000cd000007945 */ /* 0x000fe20003800000 */
[----:B------:R-:W-:Y:S01]  /*3530*/  USHF.L.U32 UR6, UR6, UR5, URZ ;  /* 0x0000000506067299 */ /* 0x000fe2000800063f */
[C---:B------:R-:W-:Y:S01]  /*3540*/  ISETP.NE.AND P2, PT, R3.reuse, RZ, PT ;  /* 0x000000ff0300720c */ /* 0x040fe20003f45270 */
[----:B------:R-:W-:Y:S01]  /*3550*/  UMOV UR7, 0x1 ;  /* 0x0000000100077882 */ /* 0x000fe20000000000 */
[----:B------:R-:W-:Y:S01]  /*3560*/  ISETP.NE.OR P0, PT, R3, RZ, !P0 ;  /* 0x000000ff0300720c */ /* 0x000fe20004705670 */
[----:B------:R-:W-:Y:S01]  /*3570*/  IMAD.MOV.U32 R9, RZ, RZ, 0x1 ;  /* 0x00000001ff097424 */ /* 0x000fe200078e00ff */
[----:B------:R-:W-:Y:S01]  /*3580*/  LOP3.LUT R8, R18, 0x2, RZ, 0xfc, !PT ;  /* 0x0000000212087812 */ /* 0x000fe200078efcff */
[----:B------:R-:W-:Y:S01]  /*3590*/  IMAD.MOV.U32 R6, RZ, RZ, 0x1 ;  /* 0x00000001ff067424 */ /* 0x000fe200078e00ff */
[----:B------:R-:W-:Y:S01]  /*35a0*/  ULDC UR4, c[0x0][0x600] ;  /* 0x0001800000047ab9 */ /* 0x000fe20000000800 */
[----:B------:R-:W-:Y:S01]  /*35b0*/  IMAD.MOV.U32 R7, RZ, RZ, RZ ;  /* 0x000000ffff077224 */ /* 0x000fe200078e00ff */
[----:B------:R-:W-:-:S02]  /*35c0*/  USHF.L.U32 UR13, UR7, UR5, URZ ;  /* 0x00000005070d7299 */ /* 0x000fc4000800063f */
[----:B------:R-:W-:Y:S02]  /*35d0*/  UIADD3 UR21, UR40, 0x1, URZ ;  /* 0x0000000128157890 */ /* 0x000fe4000fffe03f */
[----:B------:R-:W-:Y:S02]  /*35e0*/  UIADD3 UR4, UR4, -0x1, URZ ;  /* 0xffffffff04047890 */ /* 0x000fe4000fffe03f */
[----:B------:R-:W-:Y:S01]  /*35f0*/  ULOP3.LUT UR5, URZ, UR6, URZ, 0x33, !UPT ;  /* 0x000000063f057292 */ /* 0x000fe2000f8e333f */
[----:B------:R-:W-:-:S11]  /*3600*/  ULDC.64 UR22, c[0x0][0x198] ;  /* 0x0000660000167ab9 */ /* 0x000fd60000000a00 */
.L_x_68:
[----:B------:R-:W-:-:S03]  /*3610*/  UMOV UR6, 0xffffffff ;  /* 0xffffffff00067882 */ /* 0x000fc60000000000 */
[----:B------:R-:W-:Y:S05]  /*3620*/  BRA.DIV UR6, `(.L_x_57) ;  /* 0x00000016060c7947 */ /* 0x000fea000b800000 */
[----:B------:R-:W-:-:S13]  /*3630*/  ELECT P6, URZ, PT ;  /* 0x00000000003f782f */ /* 0x000fda00038c0000 */
.L_x_88:
[----:B------:R-:W0:Y:S01]  /*3640*/  LDC R3, c[0x0][0x28c] ;  /* 0x0000a300ff037b82 */ /* 0x000e220000000800 */
[----:B------:R-:W-:Y:S01]  /*3650*/  BSSY B1, `(.L_x_58) ;  /* 0x0000043000017945 */ /* 0x000fe20003800000 */
[----:B0-----:R-:W-:-:S13]  /*3660*/  ISETP.LT.OR P6, PT, R3, 0x1, !P6 ;  /* 0x000000010300780c */ /* 0x001fda00077c1670 */
[----:B------:R-:W-:Y:S05]  /*3670*/  @P6 BRA `(.L_x_59) ;  /* 0x0000000400006947 */ /* 0x000fea0003800000 */
[----:B------:R-:W-:Y:S02]  /*3680*/  IMAD.SHL.U32 R33, R33, 0x40, RZ ;  /* 0x0000004021217824 */ /* 0x000fe400078e00ff */
[----:B------:R-:W-:Y:S02]  /*3690*/  IMAD.SHL.U32 R32, R32, 0x10, RZ ;  /* 0x0000001020207824 */ /* 0x000fe400078e00ff */
[----:B------:R-:W-:Y:S02]  /*36a0*/  IMAD.MOV.U32 R13, RZ, RZ, RZ ;  /* 0x000000ffff0d7224 */ /* 0x000fe400078e00ff */
[----:B------:R-:W-:Y:S02]  /*36b0*/  IMAD.U32 R14, RZ, RZ, UR21 ;  /* 0x00000015ff0e7e24 */ /* 0x000fe4000f8e00ff */
[----:B------:R-:W-:Y:S02]  /*36c0*/  IMAD.MOV.U32 R3, RZ, RZ, R6 ;  /* 0x000000ffff037224 */ /* 0x000fe400078e0006 */
[----:B------:R-:W-:-:S07]  /*36d0*/  IMAD.MOV.U32 R4, RZ, RZ, R7 ;  /* 0x000000ffff047224 */ /* 0x000fce00078e0007 */
.L_x_63:
[----:B------:R-:W0:Y:S01]  /*36e0*/  S2R R10, SR_CgaCtaId ;  /* 0x00000000000a7919 */ /* 0x000e220000008800 */
[----:B------:R-:W-:-:S04]  /*36f0*/  MOV R5, 0x400 ;  /* 0x0000040000057802 */ /* 0x000fc80000000f00 */
[----:B0-----:R-:W-:Y:S02]  /*3700*/  LEA R11, R10, R5, 0x18 ;  /* 0x000000050a0b7211 */ /* 0x001fe400078ec0ff */
[----:B------:R-:W-:Y:S01]  /*3710*/  SHF.L.U32 R5, R3, 0x1f, RZ ;  /* 0x0000001f03057819 */ /* 0x000fe200000006ff */
[----:B------:R-:W0:Y:S02]  /*3720*/  @!P2 LDC R10, c[0x0][0x500] ;  /* 0x00014000ff0aab82 */ /* 0x000e240000000800 */
[----:B------:R-:W-:-:S04]  /*3730*/  IMAD R12, R4, 0x8, R11 ;  /* 0x00000008040c7824 */ /* 0x000fc800078e020b */
[----:B------:R-:W1:Y:S02]  /*3740*/  SYNCS.PHASECHK.TRANS64.TRYWAIT P1, [R12+URZ+0x58], R5 ;  /* 0x000058050c0075a7 */ /* 0x000e64000802017f */
[----:B-1----:R-:W-:Y:S05]  /*3750*/  @!P1 BRA `(.L_x_60) ;  /* 0x0000001000e09947 */ /* 0x002fea0003800000 */
.L_x_89:
[----:B-1----:R-:W-:Y:S01]  /*3760*/  PRMT R5, R8, 0x9910, RZ ;  /* 0x0000991008057816 */ /* 0x002fe200000000ff */
[----:B0-----:R0:W-:Y:S03]  /*3770*/  @!P2 SYNCS.ARRIVE.TRANS64 RZ, [R12+URZ], R10 ;  /* 0x0000000a0cffa9a7 */ /* 0x0011e6000800003f */
[----:B------:R-:W-:-:S13]  /*3780*/  ISETP.NE.AND P1, PT, R5, 0x2, PT ;  /* 0x000000020500780c */ /* 0x000fda0003f25270 */
[----:B0-----:R-:W-:Y:S05]  /*3790*/  @P1 BRA `(.L_x_61) ;  /* 0x0000000000041947 */ /* 0x001fea0003800000 */
[----:B------:R-:W-:Y:S01]  /*37a0*/  BPT.TRAP 0x1 ;  /* 0x000000040000795c */ /* 0x000fe20000300000 */
.L_x_61:
[----:B------:R-:W-:Y:S05]  /*37b0*/  @P0 BRA `(.L_x_62) ;  /* 0x0000000000040947 */ /* 0x000fea0003800000 */
[----:B------:R-:W-:Y:S01]  /*37c0*/  BPT.TRAP 0x1 ;  /* 0x000000040000795c */ /* 0x000fe20000300000 */
.L_x_62:
[C-C-:B------:R-:W-:Y:S01]  /*37d0*/  IMAD R5, R4.reuse, 0x4000, R11.reuse ;  /* 0x0000400004057824 */ /* 0x140fe200078e020b */
[----:B------:R-:W-:Y:S01]  /*37e0*/  R2UR UR34, R13 ;  /* 0x000000000d2272ca */ /* 0x000fe200000e0000 */
[----:B------:R-:W-:Y:S01]  /*37f0*/  IMAD R11, R4, 0x1000, R11 ;  /* 0x00001000040b7824 */ /* 0x000fe200078e020b */
[----:B------:R-:W-:Y:S01]  /*3800*/  R2UR UR33, R12 ;  /* 0x000000000c2172ca */ /* 0x000fe200000e0000 */
[----:B------:R-:W-:Y:S01]  /*3810*/  VIADD R14, R14, 0xffffffff ;  /* 0xffffffff0e0e7836 */ /* 0x000fe20000000000 */
[----:B------:R-:W-:Y:S01]  /*3820*/  R2UR UR24, R5 ;  /* 0x00000000051872ca */ /* 0x000fe200000e0000 */
[----:B------:R-:W-:Y:S01]  /*3830*/  UIADD3 UR6, UP0, UR22, 0xf0, URZ ;  /* 0x000000f016067890 */ /* 0x000fe2000ff1e03f */
[----:B------:R-:W-:Y:S01]  /*3840*/  R2UR UR8, R11 ;  /* 0x000000000b0872ca */ /* 0x000fe200000e0000 */
[----:B------:R-:W-:Y:S01]  /*3850*/  UIADD3 UR30, UP1, UR22, 0x1f0, URZ ;  /* 0x000001f0161e7890 */ /* 0x000fe2000ff3e03f */
[----:B------:R-:W-:Y:S01]  /*3860*/  R2UR UR36, R2 ;  /* 0x00000000022472ca */ /* 0x000fe200000e0000 */
[----:B------:R-:W-:Y:S01]  /*3870*/  UIADD3.X UR7, URZ, UR23, URZ, UP0, !UPT ;  /* 0x000000173f077290 */ /* 0x000fe200087fe43f */
[----:B------:R-:W-:Y:S01]  /*3880*/  R2UR UR35, R33 ;  /* 0x00000000212372ca */ /* 0x000fe200000e0000 */
[----:B------:R-:W-:Y:S01]  /*3890*/  UIADD3.X UR31, URZ, UR23, URZ, UP1, !UPT ;  /* 0x000000173f1f7290 */ /* 0x000fe20008ffe43f */
[----:B------:R-:W-:Y:S01]  /*38a0*/  R2UR UR19, R32 ;  /* 0x00000000201372ca */ /* 0x000fe200000e0000 */
[----:B------:R-:W-:Y:S01]  /*38b0*/  UIADD3 UR26, UR34, 0x80, URZ ;  /* 0x00000080221a7890 */ /* 0x000fe2000fffe03f */
[----:B------:R-:W-:Y:S01]  /*38c0*/  ISETP.GT.AND P3, PT, R14, 0x1, PT ;  /* 0x000000010e00780c */ /* 0x000fe20003f64270 */
[----:B------:R-:W-:Y:S01]  /*38d0*/  VIADD R4, R4, 0x1 ;  /* 0x0000000104047836 */ /* 0x000fe20000000000 */
[----:B------:R-:W-:Y:S01]  /*38e0*/  UMOV UR14, 0x0 ;  /* 0x00000000000e7882 */ /* 0x000fe20000000000 */
[----:B------:R-:W-:Y:S01]  /*38f0*/  UIADD3 UR32, UR24, 0x180, URZ ;  /* 0x0000018018207890 */ /* 0x000fe2000fffe03f */
[----:B------:R-:W-:Y:S01]  /*3900*/  VIADD R13, R13, 0x100 ;  /* 0x000001000d0d7836 */ /* 0x000fe20000000000 */
[----:B------:R-:W-:Y:S01]  /*3910*/  UIADD3 UR24, UR24, 0x2180, URZ ;  /* 0x0000218018187890 */ /* 0x000fe2000fffe03f */
[----:B------:R-:W-:Y:S01]  /*3920*/  ISETP.NE.AND P1, PT, R4, 0xb, PT ;  /* 0x0000000b0400780c */ /* 0x000fe20003f25270 */
[----:B------:R-:W-:-:S02]  /*3930*/  UIADD3 UR16, UR8, 0x2c180, URZ ;  /* 0x0002c18008107890 */ /* 0x000fc4000fffe03f */
[----:B------:R-:W-:Y:S01]  /*3940*/  UIADD3 UR8, UR8, 0x2c980, URZ ;  /* 0x0002c98008087890 */ /* 0x000fe2000fffe03f */
[----:B------:R-:W-:Y:S01]  /*3950*/  SEL R10, RZ, 0x1, P1 ;  /* 0x00000001ff0a7807 */ /* 0x000fe20000800000 */
[----:B------:R-:W-:Y:S01]  /*3960*/  UMOV UR15, 0x10000000 ;  /* 0x10000000000f7882 */ /* 0x000fe20000000000 */
[----:B------:R-:W-:Y:S01]  /*3970*/  UMOV UR25, UR33 ;  /* 0x0000002100197c82 */ /* 0x000fe20008000000 */
[----:B------:R-:W-:Y:S01]  /*3980*/  UMOV UR28, UR36 ;  /* 0x00000024001c7c82 */ /* 0x000fe20008000000 */
[----:B------:R-:W-:Y:S01]  /*3990*/  UMOV UR27, UR35 ;  /* 0x00000023001b7c82 */ /* 0x000fe20008000000 */
[----:B------:R-:W-:Y:S01]  /*39a0*/  UMOV UR17, UR33 ;  /* 0x0000002100117c82 */ /* 0x000fe20008000000 */
[----:B------:R-:W-:Y:S01]  /*39b0*/  UMOV UR18, UR34 ;  /* 0x0000002200127c82 */ /* 0x000fe20008000000 */
[----:B------:R-:W-:Y:S01]  /*39c0*/  UMOV UR20, UR36 ;  /* 0x0000002400147c82 */ /* 0x000fe20008000000 */
[----:B------:R0:W-:Y:S01]  /*39d0*/  UTMALDG.3D [UR32], [UR6], desc[UR14] ;  /* 0x00000e20060075b4 */ /* 0x0001e20008011000 */
[----:B------:R-:W-:Y:S01]  /*39e0*/  UMOV UR9, UR33 ;  /* 0x0000002100097c82 */ /* 0x000fe20008000000 */
[----:B------:R-:W-:Y:S01]  /*39f0*/  UMOV UR11, UR19 ;  /* 0x00000013000b7c82 */ /* 0x000fe20008000000 */
[----:B------:R-:W-:Y:S01]  /*3a00*/  UMOV UR12, UR36 ;  /* 0x00000024000c7c82 */ /* 0x000fe20008000000 */
[----:B------:R-:W-:Y:S01]  /*3a10*/  UMOV UR10, UR26 ;  /* 0x0000001a000a7c82 */ /* 0x000fe20008000000 */
[----:B------:R-:W-:-:S02]  /*3a20*/  LOP3.LUT R3, R3, R10, RZ, 0x3c, !PT ;  /* 0x0000000a03037212 */ /* 0x000fc400078e3cff */
[----:B------:R-:W-:Y:S01]  /*3a30*/  SEL R4, R4, RZ, P1 ;  /* 0x000000ff04047207 */ /* 0x000fe20000800000 */
[----:B------:R0:W-:Y:S01]  /*3a40*/  UTMALDG.3D [UR24], [UR6], desc[UR14] ;  /* 0x00000e18060075b4 */ /* 0x0001e20008011000 */
[----:B------:R0:W-:Y:S01]  /*3a50*/  UTMALDG.3D [UR16], [UR30], desc[UR14] ;  /* 0x00000e101e0075b4 */ /* 0x0001e20008011000 */
[----:B------:R0:W-:Y:S02]  /*3a60*/  UTMALDG.3D [UR8], [UR30], desc[UR14] ;  /* 0x00000e081e0075b4 */ /* 0x0001e40008011000 */
[----:B0-----:R-:W-:Y:S05]  /*3a70*/  @P3 BRA `(.L_x_63) ;  /* 0xfffffffc00183947 */ /* 0x001fea000383ffff */
.L_x_59:
[----:B------:R-:W-:Y:S05]  /*3a80*/  BSYNC B1 ;  /* 0x0000000000017941 */ /* 0x000fea0003800000 */
.L_x_58:
[----:B------:R-:W-:Y:S01]  /*3a90*/  LOP3.LUT P4, RZ, R9, 0xff, RZ, 0xc0, !PT ;  /* 0x000000ff09ff7812 */ /* 0x000fe2000788c0ff */
[----:B------:R-:W-:Y:S01]  /*3aa0*/  VIADD R4, R7, UR40 ;  /* 0x0000002807047c36 */ /* 0x000fe20008000000 */
[----:B------:R-:W-:Y:S01]  /*3ab0*/  ULDC.64 UR6, c[0x0][0x650] ;  /* 0x0001940000067ab9 */ /* 0x000fe20000000a00 */
[----:B------:R-:W-:Y:S01]  /*3ac0*/  IMAD.U32 R7, RZ, RZ, UR40 ;  /* 0x00000028ff077e24 */ /* 0x000fe2000f8e00ff */
[----:B------:R-:W-:Y:S01]  /*3ad0*/  UISETP.GE.U32.AND UP0, UPT, UR40, 0xb, UPT ;  /* 0x0000000b2800788c */ /* 0x000fe2000bf06070 */
[----:B------:R-:W-:Y:S01]  /*3ae0*/  BSSY B1, `(.L_x_64) ;  /* 0x000006e000017945 */ /* 0x000fe20003800000 */
[----:B------:R-:W-:Y:S01]  /*3af0*/  ISETP.GT.U32.AND P1, PT, R4, 0xa, PT ;  /* 0x0000000a0400780c */ /* 0x000fe20003f24070 */
[----:B------:R-:W-:Y:S01]  /*3b00*/  IMAD.MOV.U32 R33, RZ, RZ, -0x1 ;  /* 0xffffffffff217424 */ /* 0x000fe200078e00ff */
[----:B------:R-:W-:Y:S01]  /*3b10*/  PRMT R9, RZ, 0x7610, R9 ;  /* 0x00007610ff097816 */ /* 0x000fe20000000009 */
[----:B------:R-:W-:Y:S01]  /*3b20*/  IMAD.MOV.U32 R32, RZ, RZ, -0x1 ;  /* 0xffffffffff207424 */ /* 0x000fe200078e00ff */
[----:B------:R-:W-:-:S02]  /*3b30*/  ISETP.LT.U32.AND P1, PT, R7, 0xb, P1 ;  /* 0x0000000b0700780c */ /* 0x000fc40000f21070 */
[----:B------:R-:W-:Y:S01]  /*3b40*/  PLOP3.LUT P3, PT, PT, PT, UP0, 0x80, 0x0 ;  /* 0x000000000000781c */ /* 0x000fe20003f6f008 */
[----:B------:R-:W0:Y:S01]  /*3b50*/  @P4 S2R R3, SR_CgaCtaId ;  /* 0x0000000000034919 */ /* 0x000e220000008800 */
[----:B------:R-:W-:-:S04]  /*3b60*/  @P4 MOV R2, 0x400 ;  /* 0x0000040000024802 */ /* 0x000fc80000000f00 */
[----:B0-----:R-:W-:Y:S01]  /*3b70*/  @P4 LEA R5, R3, R2, 0x18 ;  /* 0x0000000203054211 */ /* 0x001fe200078ec0ff */
[----:B------:R-:W-:-:S03]  /*3b80*/  IMAD.WIDE.U32 R2, R4, -0x45d1745d, RZ ;  /* 0xba2e8ba304027825 */ /* 0x000fc600078e00ff */
[----:B------:R0:W-:Y:S01]  /*3b90*/  @P4 SYNCS.ARRIVE.TRANS64.A1T0 RZ, [R5+URZ+0xe8], RZ ;  /* 0x0000e8ff05ff49a7 */ /* 0x0001e2000810003f */
[----:B------:R-:W-:Y:S01]  /*3ba0*/  IADD3 R22, P4, R22, R16, RZ ;  /* 0x0000001016167210 */ /* 0x000fe20007f9e0ff */
[----:B------:R-:W-:-:S04]  /*3bb0*/  IMAD.MOV.U32 R2, RZ, RZ, -0x1 ;  /* 0xffffffffff027424 */ /* 0x000fc800078e00ff */
[----:B------:R-:W-:Y:S01]  /*3bc0*/  IMAD.X R19, R19, 0x1, R0, P4 ;  /* 0x0000000113137824 */ /* 0x000fe200020e0600 */
[----:B0-----:R-:W-:Y:S02]  /*3bd0*/  SHF.R.U32.HI R5, RZ, 0x3, R3 ;  /* 0x00000003ff057819 */ /* 0x001fe40000011603 */
[----:B------:R-:W-:Y:S02]  /*3be0*/  SEL R3, RZ, 0x1, !P1 ;  /* 0x00000001ff037807 */ /* 0x000fe40004800000 */
[----:B------:R-:W-:Y:S01]  /*3bf0*/  ISETP.GE.U32.AND P1, PT, R22, UR6, PT ;  /* 0x0000000616007c0c */ /* 0x000fe2000bf26070 */
[----:B------:R-:W-:Y:S01]  /*3c00*/  IMAD R7, R5, -0xb, R4 ;  /* 0xfffffff505077824 */ /* 0x000fe200078e0204 */
[----:B------:R-:W-:Y:S02]  /*3c10*/  LOP3.LUT R6, R6, R3, RZ, 0x3c, !PT ;  /* 0x0000000306067212 */ /* 0x000fe400078e3cff */
[----:B------:R-:W-:Y:S02]  /*3c20*/  ISETP.GE.U32.AND.EX P1, PT, R19, UR7, PT, P1 ;  /* 0x0000000713007c0c */ /* 0x000fe4000bf26110 */
[----:B------:R-:W-:-:S02]  /*3c30*/  @P3 LOP3.LUT R6, R6, 0x1, R5, 0x78, !PT ;  /* 0x0000000106063812 */ /* 0x000fc400078e7805 */
[----:B------:R-:W-:-:S09]  /*3c40*/  PRMT R3, RZ, 0x7610, R3 ;  /* 0x00007610ff037816 */ /* 0x000fd20000000003 */
[----:B------:R-:W-:Y:S05]  /*3c50*/  @P1 BRA `(.L_x_65) ;  /* 0x0000000400581947 */ /* 0x000fea0003800000 */
[----:B------:R-:W0:Y:S01]  /*3c60*/  S2R R12, SR_CTAID.X ;  /* 0x00000000000c7919 */ /* 0x000e220000002500 */
[----:B------:R-:W-:Y:S01]  /*3c70*/  ULDC.64 UR6, c[0x0][0x628] ;  /* 0x00018a0000067ab9 */ /* 0x000fe20000000a00 */
[----:B------:R-:W1:Y:S01]  /*3c80*/  LDC R13, c[0x0][0x144] ;  /* 0x00005100ff0d7b82 */ /* 0x000e620000000800 */
[----:B------:R-:W-:Y:S01]  /*3c90*/  ISETP.NE.U32.AND P1, PT, RZ, UR6, PT ;  /* 0x00000006ff007c0c */ /* 0x000fe2000bf25070 */
[----:B------:R-:W2:Y:S01]  /*3ca0*/  S2R R10, SR_CTAID.Y ;  /* 0x00000000000a7919 */ /* 0x000ea20000002600 */
[----:B------:R-:W-:Y:S01]  /*3cb0*/  ULDC UR8, c[0x0][0x150] ;  /* 0x0000540000087ab9 */ /* 0x000fe20000000800 */
[----:B------:R-:W-:Y:S01]  /*3cc0*/  ULDC UR9, c[0x0][0x630] ;  /* 0x00018c0000097ab9 */ /* 0x000fe20000000800 */
[----:B------:R-:W-:Y:S01]  /*3cd0*/  ISETP.NE.AND.EX P1, PT, RZ, UR7, PT, P1 ;  /* 0x00000007ff007c0c */ /* 0x000fe2000bf25310 */
[----:B------:R-:W-:Y:S01]  /*3ce0*/  IMAD.MOV.U32 R2, RZ, RZ, R22 ;  /* 0x000000ffff027224 */ /* 0x000fe200078e0016 */
[----:B0-----:R-:W-:-:S05]  /*3cf0*/  I2FP.F32.U32 R3, R12 ;  /* 0x0000000c00037245 */ /* 0x001fca0000201000 */
[----:B------:R-:W-:Y:S01]  /*3d00*/  FMUL R14, R3, UR8 ;  /* 0x00000008030e7c20 */ /* 0x000fe20008400000 */
[----:B------:R-:W-:-:S05]  /*3d10*/  IMAD.MOV.U32 R3, RZ, RZ, R19 ;  /* 0x000000ffff037224 */ /* 0x000fca00078e0013 */
[----:B--2---:R-:W-:Y:S05]  /*3d20*/  @!P1 BRA `(.L_x_66) ;  /* 0x0000000000289947 */ /* 0x004fea0003800000 */
[----:B------:R-:W-:Y:S02]  /*3d30*/  ULDC UR8, c[0x0][0x634] ;  /* 0x00018d0000087ab9 */ /* 0x000fe40000000800 */
[----:B------:R-:W-:-:S05]  /*3d40*/  IADD3 R3, P1, R22, UR8, RZ ;  /* 0x0000000816037c10 */ /* 0x000fca000ff3e0ff */
[----:B------:R-:W-:-:S04]  /*3d50*/  IMAD.X R11, RZ, RZ, R19, P1 ;  /* 0x000000ffff0b7224 */ /* 0x000fc800008e0613 */
[----:B------:R-:W-:-:S04]  /*3d60*/  IMAD.WIDE.U32 R4, R11, UR6, RZ ;  /* 0x000000060b047c25 */ /* 0x000fc8000f8e00ff */
[----:B------:R-:W-:-:S04]  /*3d70*/  IMAD.WIDE.U32 R4, P1, R3, UR7, R4 ;  /* 0x0000000703047c25 */ /* 0x000fc8000f820004 */
[----:B------:R-:W-:-:S04]  /*3d80*/  IMAD.WIDE.U32 R2, R3, UR6, RZ ;  /* 0x0000000603027c25 */ /* 0x000fc8000f8e00ff */
[----:B------:R-:W-:Y:S01]  /*3d90*/  IMAD.MOV.U32 R2, RZ, RZ, R5 ;  /* 0x000000ffff027224 */ /* 0x000fe200078e0005 */
[----:B------:R-:W-:Y:S01]  /*3da0*/  IADD3 RZ, P3, R3, R4, RZ ;  /* 0x0000000403ff7210 */ /* 0x000fe20007f7e0ff */
[----:B------:R-:W-:-:S04]  /*3db0*/  IMAD.X R3, RZ, RZ, RZ, P1 ;  /* 0x000000ffff037224 */ /* 0x000fc800008e06ff */
[----:B------:R-:W-:-:S08]  /*3dc0*/  IMAD.WIDE.U32.X R2, R11, UR7, R2, P3 ;  /* 0x000000070b027c25 */ /* 0x000fd000098e0402 */
.L_x_66:
[--C-:B------:R-:W-:Y:S01]  /*3dd0*/  SHF.R.U64 R11, R2, UR9, R3.reuse ;  /* 0x00000009020b7c19 */ /* 0x100fe20008001203 */
[----:B------:R-:W0:Y:S01]  /*3de0*/  F2I.U32.TRUNC.NTZ R14, R14 ;  /* 0x0000000e000e7305 */ /* 0x000e22000020f000 */
[----:B------:R-:W-:Y:S01]  /*3df0*/  SHF.R.U32.HI R2, RZ, UR9, R3 ;  /* 0x00000009ff027c19 */ /* 0x000fe20008011603 */
[----:B------:R-:W-:Y:S01]  /*3e00*/  ULDC.64 UR6, c[0x0][0x620] ;  /* 0x0001880000067ab9 */ /* 0x000fe20000000a00 */
[----:B------:R-:W-:Y:S01]  /*3e10*/  IADD3 R5, P1, RZ, -R11, RZ ;  /* 0x8000000bff057210 */ /* 0x000fe20007f3e0ff */
[----:B------:R-:W-:Y:S01]  /*3e20*/  IMAD.MOV.U32 R3, RZ, RZ, R19 ;  /* 0x000000ffff037224 */ /* 0x000fe200078e0013 */
[----:B------:R-:W-:Y:S01]  /*3e30*/  ULDC.64 UR8, c[0x0][0x640] ;  /* 0x0001900000087ab9 */ /* 0x000fe20000000a00 */
[----:B------:R-:W2:Y:S02]  /*3e40*/  LDC R15, c[0x0][0x148] ;  /* 0x00005200ff0f7b82 */ /* 0x000ea40000000800 */
[----:B------:R-:W-:Y:S01]  /*3e50*/  IMAD.X R2, RZ, RZ, ~R2, P1 ;  /* 0x000000ffff027224 */ /* 0x000fe200008e0e02 */
[----:B------:R-:W-:-:S03]  /*3e60*/  ISETP.NE.U32.AND P1, PT, RZ, UR8, PT ;  /* 0x00000008ff007c0c */ /* 0x000fc6000bf25070 */
[----:B------:R-:W-:Y:S01]  /*3e70*/  IMAD R4, R2, UR6, RZ ;  /* 0x0000000602047c24 */ /* 0x000fe2000f8e02ff */
[----:B------:R-:W-:Y:S01]  /*3e80*/  ISETP.NE.AND.EX P1, PT, RZ, UR9, PT, P1 ;  /* 0x00000009ff007c0c */ /* 0x000fe2000bf25310 */
[----:B------:R-:W-:-:S04]  /*3e90*/  IMAD.MOV.U32 R2, RZ, RZ, R22 ;  /* 0x000000ffff027224 */ /* 0x000fc800078e0016 */
[----:B------:R-:W-:Y:S01]  /*3ea0*/  IMAD.WIDE.U32 R2, R5, UR6, R2 ;  /* 0x0000000605027c25 */ /* 0x000fe2000f8e0002 */
[----:B------:R-:W-:-:S03]  /*3eb0*/  ULDC UR6, c[0x0][0x618] ;  /* 0x0001860000067ab9 */ /* 0x000fc60000000800 */
[----:B------:R-:W-:Y:S01]  /*3ec0*/  IMAD R5, R5, UR7, R4 ;  /* 0x0000000705057c24 */ /* 0x000fe2000f8e0204 */
[----:B------:R-:W-:Y:S01]  /*3ed0*/  ULDC UR7, c[0x0][0x154] ;  /* 0x0000550000077ab9 */ /* 0x000fe20000000800 */
[----:B0-----:R-:W-:Y:S02]  /*3ee0*/  IMAD.MOV R4, RZ, RZ, -R14 ;  /* 0x000000ffff047224 */ /* 0x001fe400078e0a0e */
[----:B------:R-:W-:Y:S02]  /*3ef0*/  IMAD.IADD R3, R3, 0x1, R5 ;  /* 0x0000000103037824 */ /* 0x000fe400078e0205 */
[----:B-1----:R-:W-:Y:S01]  /*3f00*/  IMAD R12, R13, R4, R12 ;  /* 0x000000040d0c7224 */ /* 0x002fe200078e020c */
[----:B------:R-:W-:Y:S02]  /*3f10*/  I2FP.F32.U32 R4, R10 ;  /* 0x0000000a00047245 */ /* 0x000fe40000201000 */
[--C-:B------:R-:W-:Y:S02]  /*3f20*/  SHF.R.U64 R13, R2, UR6, R3.reuse ;  /* 0x00000006020d7c19 */ /* 0x100fe40008001203 */
[----:B------:R-:W-:Y:S01]  /*3f30*/  SHF.R.U32.HI R2, RZ, UR6, R3 ;  /* 0x00000006ff027c19 */ /* 0x000fe20008011603 */
[----:B------:R-:W-:Y:S01]  /*3f40*/  FMUL R4, R4, UR7 ;  /* 0x0000000704047c20 */ /* 0x000fe20008400000 */
[----:B------:R-:W-:-:S02]  /*3f50*/  ULDC UR6, c[0x0][0x608] ;  /* 0x0001820000067ab9 */ /* 0x000fc40000000800 */
[--C-:B------:R-:W-:Y:S01]  /*3f60*/  SHF.R.U64 R20, R13, UR6, R2.reuse ;  /* 0x000000060d147c19 */ /* 0x100fe20008001202 */
[----:B------:R0:W1:Y:S01]  /*3f70*/  F2I.U32.TRUNC.NTZ R24, R4 ;  /* 0x0000000400187305 */ /* 0x000062000020f000 */
[----:B------:R-:W-:Y:S01]  /*3f80*/  SHF.R.U32.HI R3, RZ, UR6, R2 ;  /* 0x00000006ff037c19 */ /* 0x000fe20008011602 */
[----:B------:R-:W-:-:S03]  /*3f90*/  ULDC UR6, c[0x0][0x658] ;  /* 0x0001960000067ab9 */ /* 0x000fc60000000800 */
[--C-:B------:R-:W-:Y:S02]  /*3fa0*/  SHF.R.U64 R14, R20, UR6, R3.reuse ;  /* 0x00000006140e7c19 */ /* 0x100fe40008001203 */
[----:B------:R-:W-:-:S03]  /*3fb0*/  SHF.R.U32.HI R21, RZ, UR6, R3 ;  /* 0x00000006ff157c19 */ /* 0x000fc60008011603 */
[----:B------:R-:W-:Y:S02]  /*3fc0*/  IMAD.MOV.U32 R2, RZ, RZ, R14 ;  /* 0x000000ffff027224 */ /* 0x000fe400078e000e */
[----:B------:R-:W-:Y:S01]  /*3fd0*/  IMAD.MOV.U32 R3, RZ, RZ, R21 ;  /* 0x000000ffff037224 */ /* 0x000fe200078e0015 */
[----:B0-----:R-:W-:Y:S06]  /*3fe0*/  @!P1 BRA `(.L_x_67) ;  /* 0x0000000000289947 */ /* 0x001fec0003800000 */
        /* <DEDUP_REMOVED lines=10> */
.L_x_67:
[----:B------:R-:W-:Y:S01]  /*4090*/  ISETP.NE.AND P1, PT, R23, 0x1, PT ;  /* 0x000000011700780c */ /* 0x000fe20003f25270 */
[----:B------:R-:W-:Y:S01]  /*40a0*/  ULDC UR6, c[0x0][0x648] ;  /* 0x0001920000067ab9 */ /* 0x000fe20000000800 */
[----:B------:R-:W-:Y:S01]  /*40b0*/  LOP3.LUT R20, R20, UR5, RZ, 0xc0, !PT ;  /* 0x0000000514147c12 */ /* 0x000fe2000f8ec0ff */
[----:B-1----:R-:W-:Y:S01]  /*40c0*/  IMAD.MOV R24, RZ, RZ, -R24 ;  /* 0x000000ffff187224 */ /* 0x002fe200078e0a18 */
[----:B------:R-:W-:Y:S01]  /*40d0*/  SHF.R.U64 R3, R2, UR6, R3 ;  /* 0x0000000602037c19 */ /* 0x000fe20008001203 */
[----:B------:R-:W-:Y:S01]  /*40e0*/  ULDC UR6, c[0x0][0x638] ;  /* 0x00018e0000067ab9 */ /* 0x000fe20000000800 */
[----:B------:R-:W-:Y:S01]  /*40f0*/  LOP3.LUT R33, R13, UR4, RZ, 0xc0, !PT ;  /* 0x000000040d217c12 */ /* 0x000fe2000f8ec0ff */
[----:B------:R-:W-:Y:S01]  /*4100*/  ULDC UR7, c[0x0][0x610] ;  /* 0x0001840000077ab9 */ /* 0x000fe20000000800 */
[----:B------:R-:W-:Y:S02]  /*4110*/  IMAD.MOV.U32 R2, RZ, RZ, R11 ;  /* 0x000000ffff027224 */ /* 0x000fe400078e000b */
[----:B------:R-:W-:-:S02]  /*4120*/  IMAD.MOV R5, RZ, RZ, -R3 ;  /* 0x000000ffff057224 */ /* 0x000fc400078e0a03 */
[----:B------:R-:W-:Y:S02]  /*4130*/  IMAD R3, R3, UR13, R20 ;  /* 0x0000000d03037c24 */ /* 0x000fe4000f8e0214 */
[----:B--2---:R-:W-:Y:S02]  /*4140*/  @P1 IMAD R12, R15, R24, R10 ;  /* 0x000000180f0c1224 */ /* 0x004fe400078e020a */
[----:B------:R-:W-:Y:S01]  /*4150*/  IMAD R14, R5, UR6, R14 ;  /* 0x00000006050e7c24 */ /* 0x000fe2000f8e020e */
[----:B------:R-:W-:Y:S01]  /*4160*/  ULDC UR6, c[0x0][0x600] ;  /* 0x0001800000067ab9 */ /* 0x000fe20000000800 */
[----:B------:R-:W-:Y:S02]  /*4170*/  IMAD R12, R3, UR7, R12 ;  /* 0x00000007030c7c24 */ /* 0x000fe4000f8e020c */
[----:B------:R-:W-:Y:S02]  /*4180*/  IMAD R33, R14, UR6, R33 ;  /* 0x000000060e217c24 */ /* 0x000fe4000f8e0221 */
[----:B------:R-:W-:-:S03]  /*4190*/  IMAD.MOV.U32 R3, RZ, RZ, 0x1 ;  /* 0x00000001ff037424 */ /* 0x000fc600078e00ff */
[----:B------:R-:W-:Y:S02]  /*41a0*/  SEL R32, R33, R12, !P1 ;  /* 0x0000000c21207207 */ /* 0x000fe40004800000 */
[----:B------:R-:W-:-:S07]  /*41b0*/  SEL R33, R12, R33, !P1 ;  /* 0x000000210c217207 */ /* 0x000fce0004800000 */
.L_x_65:
[----:B------:R-:W-:Y:S05]  /*41c0*/  BSYNC B1 ;  /* 0x0000000000017941 */ /* 0x000fea0003800000 */
.L_x_64:
[----:B------:R-:W-:-:S13]  /*41d0*/  LOP3.LUT P1, RZ, R3, 0xff, RZ, 0xc0, !PT ;  /* 0x000000ff03ff7812 */ /* 0x000fda000782c0ff */
[----:B------:R-:W-:Y:S05]  /*41e0*/  @P1 BRA `(.L_x_68) ;  /* 0xfffffff400081947 */ /* 0x000fea000383ffff */
[----:B------:R-:W-:Y:S05]  /*41f0*/  BSYNC B0 ;  /* 0x0000000000007941 */ /* 0x000fea0003800000 */
.L_x_56:
[----:B------:R-:W-:-:S03]  /*4200*/  UMOV UR6, 0xffffffff ;  /* 0xffffffff00067882 */ /* 0x000fc60000000000 */
[----:B------:R-:W-:Y:S05]  /*4210*/  BRA.DIV UR6, `(.L_x_69) ;  /* 0x0000000a06447947 */ /* 0x000fea000b800000 */
[----:B------:R-:W-:-:S13]  /*4220*/  ELECT P6, URZ, PT ;  /* 0x00000000003f782f */ /* 0x000fda00038c0000 */
.L_x_92:
[----:B------:R-:W-:Y:S04]  /*4230*/  BSSY B0, `(.L_x_70) ;  /* 0x000006a000007945 */ /* 0x000fe80003800000 */
[----:B------:R-:W-:Y:S05]  /*4240*/  @!P6 BRA `(.L_x_71) ;  /* 0x0000000400a0e947 */ /* 0x000fea0003800000 */
[----:B------:R-:W-:-:S04]  /*4250*/  LOP3.LUT R18, R18, 0x2, RZ, 0xfc, !PT ;  /* 0x0000000212127812 */ /* 0x000fc800078efcff */
[----:B------:R-:W-:-:S13]  /*4260*/  ISETP.NE.AND P0, PT, R18, 0x3, PT ;  /* 0x000000031200780c */ /* 0x000fda0003f05270 */
[----:B------:R-:W-:Y:S05]  /*4270*/  @!P0 BRA `(.L_x_72) ;  /* 0x0000000000048947 */ /* 0x000fea0003800000 */
[----:B------:R-:W-:Y:S01]  /*4280*/  BPT.TRAP 0x1 ;  /* 0x000000040000795c */ /* 0x000fe20000300000 */
.L_x_72:
[----:B------:R-:W0:Y:S01]  /*4290*/  S2R R3, SR_CgaCtaId ;  /* 0x0000000000037919 */ /* 0x000e220000008800 */
[----:B------:R-:W-:Y:S02]  /*42a0*/  MOV R0, 0x400 ;  /* 0x0000040000007802 */ /* 0x000fe40000000f00 */
[----:B------:R-:W-:Y:S02]  /*42b0*/  SHF.L.U32 R2, R6, 0x1f, RZ ;  /* 0x0000001f06027819 */ /* 0x000fe400000006ff */
[----:B0-----:R-:W-:-:S05]  /*42c0*/  LEA R0, R3, R0, 0x18 ;  /* 0x0000000003007211 */ /* 0x001fca00078ec0ff */
[----:B------:R-:W-:-:S04]  /*42d0*/  VIADD R0, R0, 0x58 ;  /* 0x0000005800007836 */ /* 0x000fc80000000000 */
[C---:B------:R-:W-:Y:S02]  /*42e0*/  IMAD R5, R7.reuse, 0x8, R0 ;  /* 0x0000000807057824 */ /* 0x040fe400078e0200 */
[----:B------:R-:W-:Y:S02]  /*42f0*/  VIADD R7, R7, 0x1 ;  /* 0x0000000107077836 */ /* 0x000fe40000000000 */
[----:B------:R-:W0:Y:S03]  /*4300*/  SYNCS.PHASECHK.TRANS64.TRYWAIT P0, [R5+URZ], R2 ;  /* 0x00000002050075a7 */ /* 0x000e26000800017f */
[----:B------:R-:W-:-:S04]  /*4310*/  ISETP.NE.AND P1, PT, R7, 0xb, PT ;  /* 0x0000000b0700780c */ /* 0x000fc80003f25270 */
[----:B------:R-:W-:Y:S02]  /*4320*/  SEL R3, RZ, 0x1, P1 ;  /* 0x00000001ff037807 */ /* 0x000fe40000800000 */
[----:B------:R-:W-:Y:S02]  /*4330*/  SEL R7, R7, RZ, P1 ;  /* 0x000000ff07077207 */ /* 0x000fe40000800000 */
[----:B------:R-:W-:-:S03]  /*4340*/  LOP3.LUT R6, R6, R3, RZ, 0x3c, !PT ;  /* 0x0000000306067212 */ /* 0x000fc600078e3cff */
[----:B------:R-:W-:Y:S01]  /*4350*/  IMAD R9, R7, 0x8, R0 ;  /* 0x0000000807097824 */ /* 0x000fe200078e0200 */
[----:B------:R-:W-:Y:S01]  /*4360*/  SHF.L.U32 R4, R6, 0x1f, RZ ;  /* 0x0000001f06047819 */ /* 0x000fe200000006ff */
[----:B0-----:R-:W-:Y:S06]  /*4370*/  @!P0 BRA `(.L_x_73) ;  /* 0x00000008000c8947 */ /* 0x001fec0003800000 */
.L_x_93:
[----:B------:R-:W1:Y:S01]  /*4380*/  SYNCS.PHASECHK.TRANS64.TRYWAIT P0, [R9+URZ], R4 ;  /* 0x00000004090075a7 */ /* 0x000e62000800017f */
[----:B0-----:R-:W-:-:S05]  /*4390*/  VIADD R2, R7, 0x1 ;  /* 0x0000000107027836 */ /* 0x001fca0000000000 */
[----:B------:R-:W-:-:S04]  /*43a0*/  ISETP.NE.AND P1, PT, R2, 0xb, PT ;  /* 0x0000000b0200780c */ /* 0x000fc80003f25270 */
[----:B------:R-:W-:Y:S02]  /*43b0*/  SEL R3, RZ, 0x1, P1 ;  /* 0x00000001ff037807 */ /* 0x000fe40000800000 */
[----:B------:R-:W-:Y:S02]  /*43c0*/  SEL R7, R2, RZ, P1 ;  /* 0x000000ff02077207 */ /* 0x000fe40000800000 */
[----:B------:R-:W-:-:S03]  /*43d0*/  LOP3.LUT R6, R6, R3, RZ, 0x3c, !PT ;  /* 0x0000000306067212 */ /* 0x000fc600078e3cff */
[----:B------:R-:W-:Y:S01]  /*43e0*/  IMAD R8, R7, 0x8, R0 ;  /* 0x0000000807087824 */ /* 0x000fe200078e0200 */
[----:B------:R-:W-:Y:S01]  /*43f0*/  SHF.L.U32 R5, R6, 0x1f, RZ ;  /* 0x0000001f06057819 */ /* 0x000fe200000006ff */
[----:B-1----:R-:W-:Y:S06]  /*4400*/  @!P0 BRA `(.L_x_74) ;  /* 0x0000000400fc8947 */ /* 0x002fec0003800000 */
.L_x_94:
[----:B------:R-:W1:Y:S01]  /*4410*/  SYNCS.PHASECHK.TRANS64.TRYWAIT P0, [R8+URZ], R5 ;  /* 0x00000005080075a7 */ /* 0x000e62000800017f */
[----:B------:R-:W-:-:S05]  /*4420*/  VIADD R2, R7, 0x1 ;  /* 0x0000000107027836 */ /* 0x000fca0000000000 */
[----:B------:R-:W-:-:S04]  /*4430*/  ISETP.NE.AND P1, PT, R2, 0xb, PT ;  /* 0x0000000b0200780c */ /* 0x000fc80003f25270 */
[----:B------:R-:W-:Y:S02]  /*4440*/  SEL R3, RZ, 0x1, P1 ;  /* 0x00000001ff037807 */ /* 0x000fe40000800000 */
[----:B------:R-:W-:Y:S02]  /*4450*/  SEL R7, R2, RZ, P1 ;  /* 0x000000ff02077207 */ /* 0x000fe40000800000 */
[----:B------:R-:W-:-:S03]  /*4460*/  LOP3.LUT R6, R6, R3, RZ, 0x3c, !PT ;  /* 0x0000000306067212 */ /* 0x000fc600078e3cff */
[----:B0-----:R-:W-:Y:S01]  /*4470*/  IMAD R9, R7, 0x8, R0 ;  /* 0x0000000807097824 */ /* 0x001fe200078e0200 */
[----:B------:R-:W-:Y:S01]  /*4480*/  SHF.L.U32 R4, R6, 0x1f, RZ ;  /* 0x0000001f06047819 */ /* 0x000fe200000006ff */
[----:B-1----:R-:W-:Y:S06]  /*4490*/  @!P0 BRA `(.L_x_75) ;  /* 0x0000000400ec8947 */ /* 0x002fec0003800000 */
.L_x_95:
        /* <DEDUP_REMOVED lines=9> */
.L_x_96:
        /* <DEDUP_REMOVED lines=9> */
.L_x_97:
        /* <DEDUP_REMOVED lines=9> */
.L_x_98:
        /* <DEDUP_REMOVED lines=9> */
.L_x_99:
        /* <DEDUP_REMOVED lines=9> */
.L_x_100:
[----:B------:R-:W1:Y:S01]  /*4770*/  SYNCS.PHASECHK.TRANS64.TRYWAIT P0, [R8+URZ], R5 ;  /* 0x00000005080075a7 */ /* 0x000e62000800017f */
[----:B------:R-:W-:-:S05]  /*4780*/  VIADD R2, R7, 0x1 ;  /* 0x0000000107027836 */ /* 0x000fca0000000000 */
[----:B------:R-:W-:-:S04]  /*4790*/  ISETP.NE.AND P1, PT, R2, 0xb, PT ;  /* 0x0000000b0200780c */ /* 0x000fc80003f25270 */
[----:B------:R-:W-:Y:S02]  /*47a0*/  SEL R3, RZ, 0x1, P1 ;  /* 0x00000001ff037807 */ /* 0x000fe40000800000 */
[----:B------:R-:W-:Y:S02]  /*47b0*/  SEL R7, R2, RZ, P1 ;  /* 0x000000ff02077207 */ /* 0x000fe40000800000 */
[----:B0-----:R-:W-:-:S03]  /*47c0*/  LOP3.LUT R9, R6, R3, RZ, 0x3c, !PT ;  /* 0x0000000306097212 */ /* 0x001fc600078e3cff */
[----:B------:R-:W-:Y:S01]  /*47d0*/  IMAD R11, R7, 0x8, R0 ;  /* 0x00000008070b7824 */ /* 0x000fe200078e0200 */
[----:B------:R-:W-:Y:S01]  /*47e0*/  SHF.L.U32 R6, R9, 0x1f, RZ ;  /* 0x0000001f09067819 */ /* 0x000fe200000006ff */
[----:B-1----:R-:W-:Y:S06]  /*47f0*/  @!P0 BRA `(.L_x_81) ;  /* 0x00000004008c8947 */ /* 0x002fec0003800000 */
.L_x_101:
[----:B------:R-:W1:Y:S01]  /*4800*/  SYNCS.PHASECHK.TRANS64.TRYWAIT P0, [R11+URZ], R6 ;  /* 0x000000060b0075a7 */ /* 0x000e62000800017f */
[----:B------:R-:W-:-:S05]  /*4810*/  VIADD R2, R7, 0x1 ;  /* 0x0000000107027836 */ /* 0x000fca0000000000 */
[----:B------:R-:W-:-:S04]  /*4820*/  ISETP.NE.AND P1, PT, R2, 0xb, PT ;  /* 0x0000000b0200780c */ /* 0x000fc80003f25270 */
[----:B------:R-:W-:Y:S02]  /*4830*/  SEL R4, RZ, 0x1, P1 ;  /* 0x00000001ff047807 */ /* 0x000fe40000800000 */
[----:B------:R-:W-:Y:S02]  /*4840*/  SEL R3, R2, RZ, P1 ;  /* 0x000000ff02037207 */ /* 0x000fe40000800000 */
[----:B------:R-:W-:Y:S01]  /*4850*/  LOP3.LUT R4, R9, R4, RZ, 0x3c, !PT ;  /* 0x0000000409047212 */ /* 0x000fe200078e3cff */
[----:B-1----:R-:W-:Y:S06]  /*4860*/  @!P0 BRA `(.L_x_82) ;  /* 0x0000000400848947 */ /* 0x002fec0003800000 */
.L_x_102:
[----:B------:R-:W-:Y:S01]  /*4870*/  IMAD R3, R3, 0x8, R0 ;  /* 0x0000000803037824 */ /* 0x000fe200078e0200 */
[----:B------:R-:W-:-:S07]  /*4880*/  SHF.L.U32 R0, R4, 0x1f, RZ ;  /* 0x0000001f04007819 */ /* 0x000fce00000006ff */
.L_x_83:
[----:B--2---:R2:W3:Y:S02]  /*4890*/  SYNCS.PHASECHK.TRANS64.TRYWAIT P0, [R3+URZ], R0 ;  /* 0x00000000030075a7 */ /* 0x0044e4000800017f */
[----:B---3--:R-:W-:Y:S05]  /*48a0*/  @!P0 NANOSLEEP.SYNCS 0x989680 ;  /* 0x009896800000895d */ /* 0x008fea0003900000 */
[----:B------:R-:W3:Y:S02]  /*48b0*/  @!P0 SYNCS.PHASECHK.TRANS64 P0, [R3+URZ], R0 ;  /* 0x00000000030085a7 */ /* 0x000ee4000800007f */
[----:B---3--:R-:W-:Y:S05]  /*48c0*/  @!P0 BRA `(.L_x_83) ;  /* 0xfffffffc00f08947 */ /* 0x008fea000383ffff */
.L_x_71:
[----:B------:R-:W-:Y:S05]  /*48d0*/  BSYNC B0 ;  /* 0x0000000000007941 */ /* 0x000fea0003800000 */
.L_x_70:
[----:B------:R-:W-:Y:S05]  /*48e0*/  EXIT ;  /* 0x000000000000794d */ /* 0x000fea0003800000 */
.L_x_16:
[----:B0-----:R-:W-:-:S04]  /*48f0*/  IMAD.U32 R3, RZ, RZ, UR43 ;  /* 0x0000002bff037e24 */ /* 0x001fc8000f8e00ff */
[----:B------:R0:W1:Y:S03]  /*4900*/  SYNCS.PHASECHK.TRANS64.TRYWAIT P0, [R3+URZ+-0x8], R0 ;  /* 0xfffff800030075a7 */ /* 0x000066000800017f */
[----:B-1----:R-:W-:Y:S05]  /*4910*/  @!P0 NANOSLEEP.SYNCS 0x989680 ;  /* 0x009896800000895d */ /* 0x002fea0003900000 */
[----:B------:R-:W1:Y:S02]  /*4920*/  @!P0 SYNCS.PHASECHK.TRANS64 P0, [R3+URZ+-0x8], R0 ;  /* 0xfffff800030085a7 */ /* 0x000e64000800007f */
[----:B-1----:R-:W-:Y:S05]  /*4930*/  @!P0 BRA `(.L_x_16) ;  /* 0xfffffffc00ec8947 */ /* 0x002fea000383ffff */
[----:B------:R-:W-:Y:S05]  /*4940*/  BRA `(.L_x_84) ;  /* 0xffffffcc00547947 */ /* 0x000fea000383ffff */
.L_x_21:
[----:B-1----:R1:W2:Y:S02]  /*4950*/  SYNCS.PHASECHK.TRANS64.TRYWAIT P1, [R3+URZ], R0 ;  /* 0x00000000030075a7 */ /* 0x0022a4000802017f */
[----:B--2---:R-:W-:Y:S05]  /*4960*/  @!P1 NANOSLEEP.SYNCS 0x989680 ;  /* 0x009896800000995d */ /* 0x004fea0003900000 */
[----:B------:R-:W2:Y:S02]  /*4970*/  @!P1 SYNCS.PHASECHK.TRANS64 P1, [R3+URZ], R0 ;  /* 0x00000000030095a7 */ /* 0x000ea4000802007f */
[----:B--2---:R-:W-:Y:S05]  /*4980*/  @!P1 BRA `(.L_x_21) ;  /* 0xfffffffc00f09947 */ /* 0x004fea000383ffff */
[----:B------:R-:W-:Y:S05]  /*4990*/  BRA `(.L_x_20) ;  /* 0xffffffcc00c07947 */ /* 0x000fea000383ffff */
.L_x_26:
[----:B-1----:R-:W-:-:S04]  /*49a0*/  IMAD.U32 R4, RZ, RZ, UR4 ;  /* 0x00000004ff047e24 */ /* 0x002fc8000f8e00ff */
[----:B------:R1:W2:Y:S03]  /*49b0*/  SYNCS.PHASECHK.TRANS64.TRYWAIT P1, [R4+URZ], R3 ;  /* 0x00000003040075a7 */ /* 0x0002a6000802017f */
[----:B--2---:R-:W-:Y:S05]  /*49c0*/  @!P1 NANOSLEEP.SYNCS 0x989680 ;  /* 0x009896800000995d */ /* 0x004fea0003900000 */
[----:B------:R-:W2:Y:S02]  /*49d0*/  @!P1 SYNCS.PHASECHK.TRANS64 P1, [R4+URZ], R3 ;  /* 0x00000003040095a7 */ /* 0x000ea4000802007f */
[----:B--2---:R-:W-:Y:S05]  /*49e0*/  @!P1 BRA `(.L_x_26) ;  /* 0xfffffffc00ec9947 */ /* 0x004fea000383ffff */
[----:B------:R-:W-:Y:S05]  /*49f0*/  BRA `(.L_x_25) ;  /* 0xffffffd000e87947 */ /* 0x000fea000383ffff */
.L_x_32:
[----:B0-----:R-:W-:-:S04]  /*4a00*/  IMAD.U32 R3, RZ, RZ, UR43 ;  /* 0x0000002bff037e24 */ /* 0x001fc8000f8e00ff */
[----:B------:R0:W1:Y:S03]  /*4a10*/  SYNCS.PHASECHK.TRANS64.TRYWAIT P0, [R3+URZ+0x8], R0 ;  /* 0x00000800030075a7 */ /* 0x000066000800017f */
[----:B-1----:R-:W-:Y:S05]  /*4a20*/  @!P0 NANOSLEEP.SYNCS 0x989680 ;  /* 0x009896800000895d */ /* 0x002fea0003900000 */
[----:B------:R-:W1:Y:S02]  /*4a30*/  @!P0 SYNCS.PHASECHK.TRANS64 P0, [R3+URZ+0x8], R0 ;  /* 0x00000800030085a7 */ /* 0x000e64000800007f */
[----:B-1----:R-:W-:Y:S05]  /*4a40*/  @!P0 BRA `(.L_x_32) ;  /* 0xfffffffc00ec8947 */ /* 0x002fea000383ffff */
[----:B------:R-:W-:Y:S05]  /*4a50*/  BRA `(.L_x_85) ;  /* 0xffffffd8008c7947 */ /* 0x000fea000383ffff */
.L_x_57:
[----:B------:R-:W-:Y:S01]  /*4a60*/  BSSY B1, `(.L_x_86) ;  /* 0x0000006000017945 */ /* 0x000fe20003800000 */
[----:B------:R-:W-:-:S07]  /*4a70*/  IMAD.MOV.U32 R15, RZ, RZ, -0x1 ;  /* 0xffffffffff0f7424 */ /* 0x000fce00078e00ff */
[----:B------:R-:W-:Y:S05]  /*4a80*/  WARPSYNC.COLLECTIVE R15, `(.L_x_87) ;  /* 0x000000000f0c7348 */ /* 0x000fea0003c00000 */
[----:B------:R-:W-:Y:S02]  /*4a90*/  ELECT P6, UR62, PT ;  /* 0x00000000003e782f */ /* 0x000fe400038c0000 */
[----:B------:R-:W-:Y:S01]  /*4aa0*/  MOV R14, UR62 ;  /* 0x0000003e000e7c02 */ /* 0x000fe20008000f00 */
[----:B------:R-:W-:Y:S10]  /*4ab0*/  ENDCOLLECTIVE ;  /* 0x000000000000791b */ /* 0x000ff40003800000 */
.L_x_87:
[----:B------:R-:W-:Y:S05]  /*4ac0*/  BSYNC B1 ;  /* 0x0000000000017941 */ /* 0x000fea0003800000 */
.L_x_86:
[----:B------:R-:W-:Y:S05]  /*4ad0*/  BRA `(.L_x_88) ;  /* 0xffffffe800d87947 */ /* 0x000fea000383ffff */
.L_x_60:
[----:B-1----:R1:W2:Y:S02]  /*4ae0*/  SYNCS.PHASECHK.TRANS64.TRYWAIT P1, [R12+URZ+0x58], R5 ;  /* 0x000058050c0075a7 */ /* 0x0022a4000802017f */
[----:B--2---:R-:W-:Y:S05]  /*4af0*/  @!P1 NANOSLEEP.SYNCS 0x989680 ;  /* 0x009896800000995d */ /* 0x004fea0003900000 */
[----:B------:R-:W2:Y:S02]  /*4b00*/  @!P1 SYNCS.PHASECHK.TRANS64 P1, [R12+URZ+0x58], R5 ;  /* 0x000058050c0095a7 */ /* 0x000ea4000802007f */
[----:B--2---:R-:W-:Y:S05]  /*4b10*/  @!P1 BRA `(.L_x_60) ;  /* 0xfffffffc00f09947 */ /* 0x004fea000383ffff */
[----:B------:R-:W-:Y:S05]  /*4b20*/  BRA `(.L_x_89) ;  /* 0xffffffec000c7947 */ /* 0x000fea000383ffff */
.L_x_69:
[----:B------:R-:W-:Y:S01]  /*4b30*/  BSSY B0, `(.L_x_90) ;  /* 0x0000006000007945 */ /* 0x000fe20003800000 */
[----:B------:R-:W-:-:S07]  /*4b40*/  IMAD.MOV.U32 R15, RZ, RZ, -0x1 ;  /* 0xffffffffff0f7424 */ /* 0x000fce00078e00ff */
[----:B------:R-:W-:Y:S05]  /*4b50*/  WARPSYNC.COLLECTIVE R15, `(.L_x_91) ;  /* 0x000000000f0c7348 */ /* 0x000fea0003c00000 */
[----:B------:R-:W-:Y:S02]  /*4b60*/  ELECT P6, UR62, PT ;  /* 0x00000000003e782f */ /* 0x000fe400038c0000 */
[----:B------:R-:W-:Y:S01]  /*4b70*/  MOV R14, UR62 ;  /* 0x0000003e000e7c02 */ /* 0x000fe20008000f00 */
[----:B------:R-:W-:Y:S10]  /*4b80*/  ENDCOLLECTIVE ;  /* 0x000000000000791b */ /* 0x000ff40003800000 */
.L_x_91:
[----:B------:R-:W-:Y:S05]  /*4b90*/  BSYNC B0 ;  /* 0x0000000000007941 */ /* 0x000fea0003800000 */
.L_x_90:
[----:B------:R-:W-:Y:S05]  /*4ba0*/  BRA `(.L_x_92) ;  /* 0xfffffff400a07947 */ /* 0x000fea000383ffff */
.L_x_73:
[----:B0-----:R0:W1:Y:S02]  /*4bb0*/  SYNCS.PHASECHK.TRANS64.TRYWAIT P0, [R5+URZ], R2 ;  /* 0x00000002050075a7 */ /* 0x001064000800017f */
[----:B-1----:R-:W-:Y:S05]  /*4bc0*/  @!P0 NANOSLEEP.SYNCS 0x989680 ;  /* 0x009896800000895d */ /* 0x002fea0003900000 */
[----:B------:R-:W1:Y:S02]  /*4bd0*/  @!P0 SYNCS.PHASECHK.TRANS64 P0, [R5+URZ], R2 ;  /* 0x00000002050085a7 */ /* 0x000e64000800007f */
[----:B-1----:R-:W-:Y:S05]  /*4be0*/  @!P0 BRA `(.L_x_73) ;  /* 0xfffffffc00f08947 */ /* 0x002fea000383ffff */
[----:B------:R-:W-:Y:S05]  /*4bf0*/  BRA `(.L_x_93) ;  /* 0xfffffff400e07947 */ /* 0x000fea000383ffff */
.L_x_74:
[----:B0-----:R0:W1:Y:S02]  /*4c00*/  SYNCS.PHASECHK.TRANS64.TRYWAIT P0, [R9+URZ], R4 ;  /* 0x00000004090075a7 */ /* 0x001064000800017f */
[----:B-1----:R-:W-:Y:S05]  /*4c10*/  @!P0 NANOSLEEP.SYNCS 0x989680 ;  /* 0x009896800000895d */ /* 0x002fea0003900000 */
[----:B------:R-:W1:Y:S02]  /*4c20*/  @!P0 SYNCS.PHASECHK.TRANS64 P0, [R9+URZ], R4 ;  /* 0x00000004090085a7 */ /* 0x000e64000800007f */
[----:B-1----:R-:W-:Y:S05]  /*4c30*/  @!P0 BRA `(.L_x_74) ;  /* 0xfffffffc00f08947 */ /* 0x002fea000383ffff */
[----:B------:R-:W-:Y:S05]  /*4c40*/  BRA `(.L_x_94) ;  /* 0xfffffff400f07947 */ /* 0x000fea000383ffff */
.L_x_75:
[----:B0-----:R0:W1:Y:S02]  /*4c50*/  SYNCS.PHASECHK.TRANS64.TRYWAIT P0, [R8+URZ], R5 ;  /* 0x00000005080075a7 */ /* 0x001064000800017f */
[----:B-1----:R-:W-:Y:S05]  /*4c60*/  @!P0 NANOSLEEP.SYNCS 0x989680 ;  /* 0x009896800000895d */ /* 0x002fea0003900000 */
[----:B------:R-:W1:Y:S02]  /*4c70*/  @!P0 SYNCS.PHASECHK.TRANS64 P0, [R8+URZ], R5 ;  /* 0x00000005080085a7 */ /* 0x000e64000800007f */
[----:B-1----:R-:W-:Y:S05]  /*4c80*/  @!P0 BRA `(.L_x_75) ;  /* 0xfffffffc00f08947 */ /* 0x002fea000383ffff */
[----:B------:R-:W-:Y:S05]  /*4c90*/  BRA `(.L_x_95) ;  /* 0xfffffff800007947 */ /* 0x000fea000383ffff */
.L_x_76:
[----:B0-----:R0:W1:Y:S02]  /*4ca0*/  SYNCS.PHASECHK.TRANS64.TRYWAIT P0, [R9+URZ], R4 ;  /* 0x00000004090075a7 */ /* 0x001064000800017f */
[----:B-1----:R-:W-:Y:S05]  /*4cb0*/  @!P0 NANOSLEEP.SYNCS 0x989680 ;  /* 0x009896800000895d */ /* 0x002fea0003900000 */
[----:B------:R-:W1:Y:S02]  /*4cc0*/  @!P0 SYNCS.PHASECHK.TRANS64 P0, [R9+URZ], R4 ;  /* 0x00000004090085a7 */ /* 0x000e64000800007f */
[----:B-1----:R-:W-:Y:S05]  /*4cd0*/  @!P0 BRA `(.L_x_76) ;  /* 0xfffffffc00f08947 */ /* 0x002fea000383ffff */
[----:B------:R-:W-:Y:S05]  /*4ce0*/  BRA `(.L_x_96) ;  /* 0xfffffff800107947 */ /* 0x000fea000383ffff */
.L_x_77:
[----:B0-----:R0:W1:Y:S02]  /*4cf0*/  SYNCS.PHASECHK.TRANS64.TRYWAIT P0, [R8+URZ], R5 ;  /* 0x00000005080075a7 */ /* 0x001064000800017f */
[----:B-1----:R-:W-:Y:S05]  /*4d00*/  @!P0 NANOSLEEP.SYNCS 0x989680 ;  /* 0x009896800000895d */ /* 0x002fea0003900000 */
[----:B------:R-:W1:Y:S02]  /*4d10*/  @!P0 SYNCS.PHASECHK.TRANS64 P0, [R8+URZ], R5 ;  /* 0x00000005080085a7 */ /* 0x000e64000800007f */
[----:B-1----:R-:W-:Y:S05]  /*4d20*/  @!P0 BRA `(.L_x_77) ;  /* 0xfffffffc00f08947 */ /* 0x002fea000383ffff */
[----:B------:R-:W-:Y:S05]  /*4d30*/  BRA `(.L_x_97) ;  /* 0xfffffff800207947 */ /* 0x000fea000383ffff */
.L_x_78:
[----:B0-----:R0:W1:Y:S02]  /*4d40*/  SYNCS.PHASECHK.TRANS64.TRYWAIT P0, [R9+URZ], R4 ;  /* 0x00000004090075a7 */ /* 0x001064000800017f */
[----:B-1----:R-:W-:Y:S05]  /*4d50*/  @!P0 NANOSLEEP.SYNCS 0x989680 ;  /* 0x009896800000895d */ /* 0x002fea0003900000 */
[----:B------:R-:W1:Y:S02]  /*4d60*/  @!P0 SYNCS.PHASECHK.TRANS64 P0, [R9+URZ], R4 ;  /* 0x00000004090085a7 */ /* 0x000e64000800007f */
[----:B-1----:R-:W-:Y:S05]  /*4d70*/  @!P0 BRA `(.L_x_78) ;  /* 0xfffffffc00f08947 */ /* 0x002fea000383ffff */
[----:B------:R-:W-:Y:S05]  /*4d80*/  BRA `(.L_x_98) ;  /* 0xfffffff800307947 */ /* 0x000fea000383ffff */
.L_x_79:
[----:B0-----:R0:W1:Y:S02]  /*4d90*/  SYNCS.PHASECHK.TRANS64.TRYWAIT P0, [R8+URZ], R5 ;  /* 0x00000005080075a7 */ /* 0x001064000800017f */
[----:B-1----:R-:W-:Y:S05]  /*4da0*/  @!P0 NANOSLEEP.SYNCS 0x989680 ;  /* 0x009896800000895d */ /* 0x002fea0003900000 */
[----:B------:R-:W1:Y:S02]  /*4db0*/  @!P0 SYNCS.PHASECHK.TRANS64 P0, [R8+URZ], R5 ;  /* 0x00000005080085a7 */ /* 0x000e64000800007f */
[----:B-1----:R-:W-:Y:S05]  /*4dc0*/  @!P0 BRA `(.L_x_79) ;  /* 0xfffffffc00f08947 */ /* 0x002fea000383ffff */
[----:B------:R-:W-:Y:S05]  /*4dd0*/  BRA `(.L_x_99) ;  /* 0xfffffff800407947 */ /* 0x000fea000383ffff */
.L_x_80:
[----:B0-----:R0:W1:Y:S02]  /*4de0*/  SYNCS.PHASECHK.TRANS64.TRYWAIT P0, [R9+URZ], R4 ;  /* 0x00000004090075a7 */ /* 0x001064000800017f */
[----:B-1----:R-:W-:Y:S05]  /*4df0*/  @!P0 NANOSLEEP.SYNCS 0x989680 ;  /* 0x009896800000895d */ /* 0x002fea0003900000 */
[----:B------:R-:W1:Y:S02]  /*4e00*/  @!P0 SYNCS.PHASECHK.TRANS64 P0, [R9+URZ], R4 ;  /* 0x00000004090085a7 */ /* 0x000e64000800007f */
[----:B-1----:R-:W-:Y:S05]  /*4e10*/  @!P0 BRA `(.L_x_80) ;  /* 0xfffffffc00f08947 */ /* 0x002fea000383ffff */
[----:B------:R-:W-:Y:S05]  /*4e20*/  BRA `(.L_x_100) ;  /* 0xfffffff800507947 */ /* 0x000fea000383ffff */
.L_x_81:
[----:B0-----:R0:W1:Y:S02]  /*4e30*/  SYNCS.PHASECHK.TRANS64.TRYWAIT P0, [R8+URZ], R5 ;  /* 0x00000005080075a7 */ /* 0x001064000800017f */
[----:B-1----:R-:W-:Y:S05]  /*4e40*/  @!P0 NANOSLEEP.SYNCS 0x989680 ;  /* 0x009896800000895d */ /* 0x002fea0003900000 */
[----:B------:R-:W1:Y:S02]  /*4e50*/  @!P0 SYNCS.PHASECHK.TRANS64 P0, [R8+URZ], R5 ;  /* 0x00000005080085a7 */ /* 0x000e64000800007f */
[----:B-1----:R-:W-:Y:S05]  /*4e60*/  @!P0 BRA `(.L_x_81) ;  /* 0xfffffffc00f08947 */ /* 0x002fea000383ffff */
[----:B------:R-:W-:Y:S05]  /*4e70*/  BRA `(.L_x_101) ;  /* 0xfffffff800607947 */ /* 0x000fea000383ffff */
.L_x_82:
[----:B-1----:R1:W2:Y:S02]  /*4e80*/  SYNCS.PHASECHK.TRANS64.TRYWAIT P0, [R11+URZ], R6 ;  /* 0x000000060b0075a7 */ /* 0x0022a4000800017f */
[----:B--2---:R-:W-:Y:S05]  /*4e90*/  @!P0 NANOSLEEP.SYNCS 0x989680 ;  /* 0x009896800000895d */ /* 0x004fea0003900000 */
[----:B------:R-:W2:Y:S02]  /*4ea0*/  @!P0 SYNCS.PHASECHK.TRANS64 P0, [R11+URZ], R6 ;  /* 0x000000060b0085a7 */ /* 0x000ea4000800007f */
[----:B--2---:R-:W-:Y:S05]  /*4eb0*/  @!P0 BRA `(.L_x_82) ;  /* 0xfffffffc00f08947 */ /* 0x004fea000383ffff */
[----:B------:R-:W-:Y:S05]  /*4ec0*/  BRA `(.L_x_102) ;  /* 0xfffffff800687947 */ /* 0x000fea000383ffff */
.L_x_103:
[----:B------:R-:W-:-:S00]  /*4ed0*/  BRA `(.L_x_103) ;  /* 0xfffffffc00fc7947 */ /* 0x000fc0000383ffff */
[----:B------:R-:W-:-:S00]  /*4ee0*/  NOP ;  /* 0x0000000000007918 */ /* 0x000fc00000000000 */
        /* <DEDUP_REMOVED lines=9> */
.L_x_104:


//--------------------- .nv.global.init           --------------------------
	.section	.nv.global.init,"aw",@progbits
.nv.global.init:
	.type		$str$22,@object
	.size		$str$22,($str$23 - $str$22)
$str$22:
        /*0000*/ 	.byte	0x6b, 0x5f, 0x74, 0x69, 0x6c, 0x65, 0x5f, 0x63, 0x6f, 0x75, 0x6e, 0x74, 0x20, 0x3e, 0x3d, 0x20
        /*0010*/ 	.byte	0x31, 0x00
	.type		$str$23,@object
	.size		$str$23,(__unnamed_1 - $str$23)
$str$23:
        /*0012*/ 	.byte	0x2f, 0x74, 0x6d, 0x70, 0x2f, 0x63, 0x75, 0x74, 0x6c, 0x61, 0x73, 0x73, 0x5f, 0x73, 0x77, 0x65
        /*0022*/ 	.byte	0x65, 0x70, 0x5f, 0x73, 0x72, 0x63, 0x2f, 0x69, 0x6e, 0x63, 0x6c, 0x75, 0x64, 0x65, 0x2f, 0x63
        /*0032*/ 	.byte	0x75, 0x74, 0x6c, 0x61, 0x73, 0x73, 0x2f, 0x67, 0x65, 0x6d, 0x6d, 0x2f, 0x63, 0x6f, 0x6c, 0x6c
        /*0042*/ 	.byte	0x65, 0x63, 0x74, 0x69, 0x76, 0x65, 0x2f, 0x73, 0x6d, 0x39, 0x30, 0x5f, 0x6d, 0x6d, 0x61, 0x5f
        /*0052*/ 	.byte	0x74, 0x6d, 0x61, 0x5f, 0x67, 0x6d, 0x6d, 0x61, 0x5f, 0x73, 0x73, 0x5f, 0x77, 0x61, 0x72, 0x70
        /*0062*/ 	.byte	0x73, 0x70, 0x65, 0x63, 0x69, 0x61, 0x6c, 0x69, 0x7a, 0x65, 0x64, 0x2e, 0x68, 0x70, 0x70, 0x00
	.type		__unnamed_1,@object
	.size		__unnamed_1,(.L_0 - __unnamed_1)
__unnamed_1:
        /*0072*/ 	.byte	0x76, 0x6f, 0x69, 0x64, 0x20, 0x63, 0x75, 0x74, 0x6c, 0x61, 0x73, 0x73, 0x3a, 0x3a, 0x67, 0x65
        /* <DEDUP_REMOVED lines=171> */
        /*0b32*/ 	.byte	0x65, 0x3a, 0x3a, 0x69, 0x64, 0x65, 0x6e, 0x74, 0x69, 0x74, 0x79, 0x5d, 0x00
.L_0:


//--------------------- .nv.shared._ZN7cutlass13device_kernelINS_4gemm6kernel13GemmUniversalIN4cute5tupleIJiiiiEEENS1_10collective13CollectiveMmaINS1_34MainloopSm90TmaGmmaWarpSpecializedILi11ENS5_IJNS4_1CILi1EEESB_SB_EEENS1_32KernelTmaWarpSpecializedPingpongEEENS5_IJNSA_ILi64EEENSA_ILi16EEENSA_ILi256EEEEEEaNS5_IJlSB_lEEEaSJ_NS4_8TiledMMAINS4_8MMA_AtomIJNS4_4SM904GMMA26MMA_64x16x32_S32S8S8_SS_TNEEEENS4_6LayoutISC_NS5_IJNSA_ILi0EEESR_SR_EEEEENS5_IJNS4_10UnderscoreESU_SU_EEEEENS4_13SM90_TMA_LOADENS4_14ComposedLayoutINS4_7SwizzleILi3ELi4ELi3EEENS4_18smem_ptr_flag_bitsILi8EEENSQ_INS5_IJNSA_ILi8EEENSA_ILi128EEEEEENS5_IJS14_SB_EEEEEEEvNS4_8identityESX_S18_vS19_EENS_8epilogue10collective6detail29Sm90TmaWarpSpecializedAdapterINS1C_15DefaultEpilogueIaSJ_SJ_NS1B_6thread17LinearCombinationIaLi1EiiLNS1G_9ScaleType4KindE0ELNS_15FloatRoundStyleE2EaEENS1_15EpilogueDefaultEEEEEvvEEEEvNT_6ParamsE --------------------------
	.section	.nv.shared._ZN7cutlass13device_kernelINS_4gemm6kernel13GemmUniversalIN4cute5tupleIJiiiiEEENS1_10collective13CollectiveMmaINS1_34MainloopSm90TmaGmmaWarpSpecializedILi11ENS5_IJNS4_1CILi1EEESB_SB_EEENS1_32KernelTmaWarpSpecializedPingpongEEENS5_IJNSA_ILi64EEENSA_ILi16EEENSA_ILi256EEEEEEaNS5_IJlSB_lEEEaSJ_NS4_8TiledMMAINS4_8MMA_AtomIJNS4_4SM904GMMA26MMA_64x16x32_S32S8S8_SS_TNEEEENS4_6LayoutISC_NS5_IJNSA_ILi0EEESR_SR_EEEEENS5_IJNS4_10UnderscoreESU_SU_EEEEENS4_13SM90_TMA_LOADENS4_14ComposedLayoutINS4_7SwizzleILi3ELi4ELi3EEENS4_18smem_ptr_flag_bitsILi8EEENSQ_INS5_IJNSA_ILi8EEENSA_ILi128EEEEEENS5_IJS14_SB_EEEEEEEvNS4_8identityESX_S18_vS19_EENS_8epilogue10collective6detail29Sm90TmaWarpSpecializedAdapterINS1C_15DefaultEpilogueIaSJ_SJ_NS1B_6thread17LinearCombinationIaLi1EiiLNS1G_9ScaleType4KindE0ELNS_15FloatRoundStyleE2EaEENS1_15EpilogueDefaultEEEEEvvEEEEvNT_6ParamsE,"aw",@nobits
	.sectionflags	@""
	.align	16
	.zero		1024


//--------------------- .nv.shared.reserved.0     --------------------------
	.section	.nv.shared.reserved.0,"aw",@nobits
	.weak		__nv_reservedSMEM_offset_0_alias
	.size		__nv_reservedSMEM_offset_0_alias, 0, 0
	.other		__nv_reservedSMEM_offset_0_alias,@"STO_CUDA_RESERVED_SHARED STV_DEFAULT"
__nv_reservedSMEM_offset_0_alias:
	.zero		0


//--------------------- .nv.global                --------------------------
	.section	.nv.global,"aw",@nobits
.nv.global:
	.type		_ZN40_INTERNAL_2802b3cb_4_k_cu_a6918a4b_110844cute1_E,@object
	.size		_ZN40_INTERNAL_2802b3cb_4_k_cu_a6918a4b_110844cute1_E,(_ZN40_INTERNAL_2802b3cb_4_k_cu_a6918a4b_110844cuda3std3__45__cpo6cbeginE - _ZN40_INTERNAL_2802b3cb_4_k_cu_a6918a4b_110844cute1_E)
_ZN40_INTERNAL_2802b3cb_4_k_cu_a6918a4b_110844cute1_E:
	.zero		1
	.type		_ZN40_INTERNAL_2802b3cb_4_k_cu_a6918a4b_110844cuda3std3__45__cpo6cbeginE,@object
	.size		_ZN40_INTERNAL_2802b3cb_4_k_cu_a6918a4b_110844cuda3std3__45__cpo6cbeginE,(_ZN40_INTERNAL_2802b3cb_4_k_cu_a6918a4b_110844cuda3std3__48in_placeE - _ZN40_INTERNAL_2802b3cb_4_k_cu_a6918a4b_110844cuda3std3__45__cpo6cbeginE)
_ZN40_INTERNAL_2802b3cb_4_k_cu_a6918a4b_110844cuda3std3__45__cpo6cbeginE:
	.zero		1
	.type		_ZN40_INTERNAL_2802b3cb_4_k_cu_a6918a4b_110844cuda3std3__48in_placeE,@object
	.size		_ZN40_INTERNAL_2802b3cb_4_k_cu_a6918a4b_110844cuda3std3__48in_placeE,(_ZN40_INTERNAL_2802b3cb_4_k_cu_a6918a4b_110844cuda3std6ranges3__45__cpo9iter_moveE - _ZN40_INTERNAL_2802b3cb_4_k_cu_a6918a4b_110844cuda3std3__48in_placeE)
_ZN40_INTERNAL_2802b3cb_4_k_cu_a6918a4b_110844cuda3std3__48in_placeE:
	.zero		1
	.type		_ZN40_INTERNAL_2802b3cb_4_k_cu_a6918a4b_110844cuda3std6ranges3__45__cpo9iter_moveE,@object
	.size		_ZN40_INTERNAL_2802b3cb_4_k_cu_a6918a4b_110844cuda3std6ranges3__45__cpo9iter_moveE,(_ZN40_INTERNAL_2802b3cb_4_k_cu_a6918a4b_110844cuda3std3__45__cpo5beginE - _ZN40_INTERNAL_2802b3cb_4_k_cu_a6918a4b_110844cuda3std6ranges3__45__cpo9iter_moveE)
_ZN40_INTERNAL_2802b3cb_4_k_cu_a6918a4b_110844cuda3std6ranges3__45__cpo9iter_moveE:
	.zero		1
	.type		_ZN40_INTERNAL_2802b3cb_4_k_cu_a6918a4b_110844cuda3std3__45__cpo5beginE,@object
	.size		_ZN40_INTERNAL_2802b3cb_4_k_cu_a6918a4b_110844cuda3std3__45__cpo5beginE,(_ZN40_INTERNAL_2802b3cb_4_k_cu_a6918a4b_110844cuda3std3__442_GLOBAL__N__2802b3cb_4_k_cu_a6918a4b_110846ignoreE - _ZN40_INTERNAL_2802b3cb_4_k_cu_a6918a4b_110844cuda3std3__45__cpo5beginE)
_ZN40_INTERNAL_2802b3cb_4_k_cu_a6918a4b_110844cuda3std3__45__cpo5beginE:
	.zero		1
	.type		_ZN40_INTERNAL_2802b3cb_4_k_cu_a6918a4b_110844cuda3std3__442_GLOBAL__N__2802b3cb_4_k_cu_a6918a4b_110846ignoreE,@object
	.size		_ZN40_INTERNAL_2802b3cb_4_k_cu_a6918a4b_110844cuda3std3__442_GLOBAL__N__2802b3cb_4_k_cu_a6918a4b_110846ignoreE,(_ZN40_INTERNAL_2802b3cb_4_k_cu_a6918a4b_110844cute7productE - _ZN40_INTERNAL_2802b3cb_4_k_cu_a6918a4b_110844cuda3std3__442_GLOBAL__N__2802b3cb_4_k_cu_a6918a4b_110846ignoreE)
_ZN40_INTERNAL_2802b3cb_4_k_cu_a6918a4b_110844cuda3std3__442_GLOBAL__N__2802b3cb_4_k_cu_a6918a4b_110846ignoreE:
	.zero		1
	.type		_ZN40_INTERNAL_2802b3cb_4_k_cu_a6918a4b_110844cute7productE,@object
	.size		_ZN40_INTERNAL_2802b3cb_4_k_cu_a6918a4b_110844cute7productE,(_ZN40_INTERNAL_2802b3cb_4_k_cu_a6918a4b_110844cuda3std3__45__cpo3endE - _ZN40_INTERNAL_2802b3cb_4_k_cu_a6918a4b_110844cute7productE)
_ZN40_INTERNAL_2802b3cb_4_k_cu_a6918a4b_110844cute7productE:
	.zero		1
	.type		_ZN40_INTERNAL_2802b3cb_4_k_cu_a6918a4b_110844cuda3std3__45__cpo3endE,@object
	.size		_ZN40_INTERNAL_2802b3cb_4_k_cu_a6918a4b_110844cuda3std3__45__cpo3endE,(_ZN40_INTERNAL_2802b3cb_4_k_cu_a6918a4b_110844cuda3std3__419piecewise_constructE - _ZN40_INTERNAL_2802b3cb_4_k_cu_a6918a4b_110844cuda3std3__45__cpo3endE)
_ZN40_INTERNAL_2802b3cb_4_k_cu_a6918a4b_110844cuda3std3__45__cpo3endE:
	.zero		1
	.type		_ZN40_INTERNAL_2802b3cb_4_k_cu_a6918a4b_110844cuda3std3__419piecewise_constructE,@object
	.size		_ZN40_INTERNAL_2802b3cb_4_k_cu_a6918a4b_110844cuda3std3__419piecewise_constructE,(_ZN40_INTERNAL_2802b3cb_4_k_cu_a6918a4b_110844cuda3std3__45__cpo4cendE - _ZN40_INTERNAL_2802b3cb_4_k_cu_a6918a4b_110844cuda3std3__419piecewise_constructE)
_ZN40_INTERNAL_2802b3cb_4_k_cu_a6918a4b_110844cuda3std3__419piecewise_constructE:
	.zero		1
	.type		_ZN40_INTERNAL_2802b3cb_4_k_cu_a6918a4b_110844cuda3std3__45__cpo4cendE,@object
	.size		_ZN40_INTERNAL_2802b3cb_4_k_cu_a6918a4b_110844cuda3std3__45__cpo4cendE,(_ZN40_INTERNAL_2802b3cb_4_k_cu_a6918a4b_110844cuda3std6ranges3__45__cpo4swapE - _ZN40_INTERNAL_2802b3cb_4_k_cu_a6918a4b_110844cuda3std3__45__cpo4cendE)
_ZN40_INTERNAL_2802b3cb_4_k_cu_a6918a4b_110844cuda3std3__45__cpo4cendE:
	.zero		1
	.type		_ZN40_INTERNAL_2802b3cb_4_k_cu_a6918a4b_110844cuda3std6ranges3__45__cpo4swapE,@object
	.size		_ZN40_INTERNAL_2802b3cb_4_k_cu_a6918a4b_110844cuda3std6ranges3__45__cpo4swapE,(.L_8 - _ZN40_INTERNAL_2802b3cb_4_k_cu_a6918a4b_110844cuda3std6ranges3__45__cpo4swapE)
_ZN40_INTERNAL_2802b3cb_4_k_cu_a6918a4b_110844cuda3std6ranges3__45__cpo4swapE:
	.zero		1
.L_8:


//--------------------- .nv.constant0._ZN7cutlass13device_kernelINS_4gemm6kernel13GemmUniversalIN4cute5tupleIJiiiiEEENS1_10collective13CollectiveMmaINS1_34MainloopSm90TmaGmmaWarpSpecializedILi11ENS5_IJNS4_1CILi1EEESB_SB_EEENS1_32KernelTmaWarpSpecializedPingpongEEENS5_IJNSA_ILi64EEENSA_ILi16EEENSA_ILi256EEEEEEaNS5_IJlSB_lEEEaSJ_NS4_8TiledMMAINS4_8MMA_AtomIJNS4_4SM904GMMA26MMA_64x16x32_S32S8S8_SS_TNEEEENS4_6LayoutISC_NS5_IJNSA_ILi0EEESR_SR_EEEEENS5_IJNS4_10UnderscoreESU_SU_EEEEENS4_13SM90_TMA_LOADENS4_14ComposedLayoutINS4_7SwizzleILi3ELi4ELi3EEENS4_18smem_ptr_flag_bitsILi8EEENSQ_INS5_IJNSA_ILi8EEENSA_ILi128EEEEEENS5_IJS14_SB_EEEEEEEvNS4_8identityESX_S18_vS19_EENS_8epilogue10collective6detail29Sm90TmaWarpSpecializedAdapterINS1C_15DefaultEpilogueIaSJ_SJ_NS1B_6thread17LinearCombinationIaLi1EiiLNS1G_9ScaleType4KindE0ELNS_15FloatRoundStyleE2EaEENS1_15EpilogueDefaultEEEEEvvEEEEvNT_6ParamsE --------------------------
	.section	.nv.constant0._ZN7cutlass13device_kernelINS_4gemm6kernel13GemmUniversalIN4cute5tupleIJiiiiEEENS1_10collective13CollectiveMmaINS1_34MainloopSm90TmaGmmaWarpSpecializedILi11ENS5_IJNS4_1CILi1EEESB_SB_EEENS1_32KernelTmaWarpSpecializedPingpongEEENS5_IJNSA_ILi64EEENSA_ILi16EEENSA_ILi256EEEEEEaNS5_IJlSB_lEEEaSJ_NS4_8TiledMMAINS4_8MMA_AtomIJNS4_4SM904GMMA26MMA_64x16x32_S32S8S8_SS_TNEEEENS4_6LayoutISC_NS5_IJNSA_ILi0EEESR_SR_EEEEENS5_IJNS4_10UnderscoreESU_SU_EEEEENS4_13SM90_TMA_LOADENS4_14ComposedLayoutINS4_7SwizzleILi3ELi4ELi3EEENS4_18smem_ptr_flag_bitsILi8EEENSQ_INS5_IJNSA_ILi8EEENSA_ILi128EEEEEENS5_IJS14_SB_EEEEEEEvNS4_8identityESX_S18_vS19_EENS_8epilogue10collective6detail29Sm90TmaWarpSpecializedAdapterINS1C_15DefaultEpilogueIaSJ_SJ_NS1B_6thread17LinearCombinationIaLi1EiiLNS1G_9ScaleType4KindE0ELNS_15FloatRoundStyleE2EaEENS1_15EpilogueDefaultEEEEEvvEEEEvNT_6ParamsE,"a",@progbits
	.sectionflags	@""
	.align	4
.nv.constant0._ZN7cutlass13device_kernelINS_4gemm6kernel13GemmUniversalIN4cute5tupleIJiiiiEEENS1_10collective13CollectiveMmaINS1_34MainloopSm90TmaGmmaWarpSpecializedILi11ENS5_IJNS4_1CILi1EEESB_SB_EEENS1_32KernelTmaWarpSpecializedPingpongEEENS5_IJNSA_ILi64EEENSA_ILi16EEENSA_ILi256EEEEEEaNS5_IJlSB_lEEEaSJ_NS4_8TiledMMAINS4_8MMA_AtomIJNS4_4SM904GMMA26MMA_64x16x32_S32S8S8_SS_TNEEEENS4_6LayoutISC_NS5_IJNSA_ILi0EEESR_SR_EEEEENS5_IJNS4_10UnderscoreESU_SU_EEEEENS4_13SM90_TMA_LOADENS4_14ComposedLayoutINS4_7SwizzleILi3ELi4ELi3EEENS4_18smem_ptr_flag_bitsILi8EEENSQ_INS5_IJNSA_ILi8EEENSA_ILi128EEEEEENS5_IJS14_SB_EEEEEEEvNS4_8identityESX_S18_vS19_EENS_8epilogue10collective6detail29Sm90TmaWarpSpecializedAdapterINS1C_15DefaultEpilogueIaSJ_SJ_NS1B_6thread17LinearCombinationIaLi1EiiLNS1G_9ScaleType4KindE0ELNS_15FloatRoundStyleE2EaEENS1_15EpilogueDefaultEEEEEvvEEEEvNT_6ParamsE:
	.zero		1664


//--------------------- SYMBOLS --------------------------

	.type		.nv.reservedSmem.offset0,@object
	.size		.nv.reservedSmem.offset0,0x4
	.type		__assertfail,@function
